// auto-generated by cutlass_sweep.gemm — config: {"arch": "sm_100", "cluster_m": 2, "cluster_n": 1, "dtype": "bf16", "dtype_b": "bf16", "layout": "nt", "stages": 0, "tile_k": 256, "tile_m": 256, "tile_n": 96}
#include "cutlass/cutlass.h"
#include "cutlass/gemm/collective/collective_builder.hpp"
#include "cutlass/gemm/device/gemm_universal_adapter.h"
#include "cutlass/gemm/kernel/gemm_universal.hpp"
#include "cutlass/epilogue/collective/collective_builder.hpp"

using ElemA = cutlass::bfloat16_t;
using ElemB = cutlass::bfloat16_t;
using ElemCD = cutlass::bfloat16_t;
using Acc  = float;
using TileShape    = cute::Shape<cute::_256, cute::_96, cute::_256>;
using ClusterShape = cute::Shape<cute::_2, cute::_1, cute::_1>;

using CollectiveEpilogue = typename cutlass::epilogue::collective::CollectiveBuilder<
    cutlass::arch::Sm100, cutlass::arch::OpClassTensorOp,
    TileShape, ClusterShape,
    cutlass::epilogue::collective::EpilogueTileAuto,
    Acc, Acc,
    ElemCD, cutlass::layout::RowMajor, 128 / cutlass::sizeof_bits<ElemCD>::value,
    ElemCD, cutlass::layout::RowMajor, 128 / cutlass::sizeof_bits<ElemCD>::value,
    cutlass::epilogue::collective::EpilogueScheduleAuto
  >::CollectiveOp;

using CollectiveMainloop = typename cutlass::gemm::collective::CollectiveBuilder<
    cutlass::arch::Sm100, cutlass::arch::OpClassTensorOp,
    ElemA, cutlass::layout::RowMajor, 128 / cutlass::sizeof_bits<ElemA>::value,
    ElemB, cutlass::layout::ColumnMajor, 128 / cutlass::sizeof_bits<ElemB>::value,
    Acc,
    TileShape, ClusterShape,
    cutlass::gemm::collective::StageCountAutoCarveout<static_cast<int>(sizeof(typename CollectiveEpilogue::SharedStorage))>,
    cutlass::gemm::collective::KernelScheduleAuto
  >::CollectiveOp;

using GemmKernel = cutlass::gemm::kernel::GemmUniversal<
    cute::Shape<int,int,int,int>,
    CollectiveMainloop,
    CollectiveEpilogue
>;
using Gemm = cutlass::gemm::device::GemmUniversalAdapter<GemmKernel>;

// Force the device kernel symbol into the cubin without needing a host main.
auto* _anchor = &cutlass::device_kernel<GemmKernel>;


// ===== COMPILED SASS (sm_100a) =====

	.target	sm_100a

	.elftype	@"ET_EXEC"


//--------------------- .note.nv.tkinfo           --------------------------
	.section	.note.nv.tkinfo,"",@"SHT_NOTE"
	.sectionflags	@"SHF_NOTE_NV_TKINFO"
	.tkinfo
        /*0018*/ 	.word	0x00000002
        /*0030*/ 	.string	""
        /*0030*/ 	.string	"ptxas"
        /*0030*/ 	.string	"Cuda compilation tools, release 13.0, V13.0.88"
        /*0030*/ 	.string	"Build cuda_13.0.r13.0/compiler.36424714_0"
        /*0030*/ 	.string	"-arch sm_100a -m 64 "



//--------------------- .note.nv.cuinfo           --------------------------
	.section	.note.nv.cuinfo,"",@"SHT_NOTE"
	.sectionflags	@"SHF_NOTE_NV_CUINFO"
        /*0018*/ 	.short	0x0002
        /*001a*/ 	.short	0x0064
        /*001c*/ 	.short	0x0082
	.zero		2


//--------------------- .nv.info                  --------------------------
	.section	.nv.info,"",@"SHT_CUDA_INFO"
	.align	4


	//----- nvinfo : EIATTR_REGCOUNT
	.align		4
        /*0000*/ 	.byte	0x04, 0x2f
        /*0002*/ 	.short	(.L_19 - .L_18)
	.align		4
.L_18:
        /*0004*/ 	.word	index@(_ZN7cutlass13device_kernelINS_4gemm6kernel13GemmUniversalIN4cute5tupleIJiiiiEEENS1_10collective13CollectiveMmaINS1_35MainloopSm100TmaUmmaWarpSpecializedILi2ELi2ELi4ENS5_IJNS4_1CILi2EEENSA_ILi1EEESC_EEEEENS5_IJNSA_ILi256EEENSA_ILi96EEESF_EEENS_10bfloat16_tENS5_IJlSC_lEEESI_SJ_NS4_8TiledMMAINS4_8MMA_AtomIJNS4_26SM100_MMA_F16BF16_2x1SM_SSISI_SI_fLi256ELi96ELNS4_4UMMA5MajorE0ELSO_0ELNSN_7ScaleInE0ELSP_0EEEEEENS4_6LayoutINS5_IJSC_SC_SC_EEENS5_IJNSA_ILi0EEESU_SU_EEEEENS5_IJNS4_10UnderscoreESX_SX_EEEEENS4_18SM100_TMA_2SM_LOADENS4_14ComposedLayoutINS4_7SwizzleILi3ELi4ELi3EEENS4_18smem_ptr_flag_bitsILi16EEENSS_INS5_IJNSA_ILi8EEENSA_ILi64EEEEEENS5_IJS17_SC_EEEEEEEvNS4_8identityES10_S1B_vS1C_EENS_8epilogue10collective18CollectiveEpilogueINS1E_23Sm100TmaWarpSpecializedILi3ELi2ELi32ELb1ELb0EEEJNS5_IJNSA_ILi128EEESG_SF_EEENS5_IJNSS_IS1J_SC_EENSS_INSA_ILi32EEESC_EEEEESI_SJ_SI_SJ_NS1E_6fusion15FusionCallbacksIS1I_NS1P_17LinearCombinationISI_fSI_fLNS_15FloatRoundStyleE2EEES1K_S1O_JEEENS4_5SM1004TMEM4LOAD26SM100_TMEM_LOAD_32dp32b32xENS4_13SM90_TMA_LOADENS11_INS12_ILi2ELi4ELi3EEES15_NSS_INS5_IJS16_S1M_EEENS5_IJS1M_SC_EEEEEEENS4_39AutoVectorizingCopyWithAssumedAlignmentILi128EEENS4_14SM90_TMA_STOREES24_S26_S26_EEEvvEEEEvNT_6ParamsE)
        /*0008*/ 	.word	0x00000073


	//----- nvinfo : EIATTR_FRAME_SIZE
	.align		4
.L_19:
        /*000c*/ 	.byte	0x04, 0x11
        /*000e*/ 	.short	(.L_21 - .L_20)
	.align		4
.L_20:
        /*0010*/ 	.word	index@($__internal_2_$__cuda_sm10x_tcgen05_guardrail_trap_unallocated_columns_being_dealloced)
        /*0014*/ 	.word	0x00000000


	//----- nvinfo : EIATTR_FRAME_SIZE
	.align		4
.L_21:
        /*0018*/ 	.byte	0x04, 0x11
        /*001a*/ 	.short	(.L_23 - .L_22)
	.align		4
.L_22:
        /*001c*/ 	.word	index@($__internal_1_$__cuda_sm10x_tcgen05_guardrail_trap_phase_invalid_during_alloc)
        /*0020*/ 	.word	0x00000000


	//----- nvinfo : EIATTR_FRAME_SIZE
	.align		4
.L_23:
        /*0024*/ 	.byte	0x04, 0x11
        /*0026*/ 	.short	(.L_25 - .L_24)
	.align		4
.L_24:
        /*0028*/ 	.word	index@($__internal_0_$__cuda_sm10x_tcgen05_guardrail_trap_col_being_dealloced_not_returned_by_alloc)
        /*002c*/ 	.word	0x00000000


	//----- nvinfo : EIATTR_FRAME_SIZE
	.align		4
.L_25:
        /*0030*/ 	.byte	0x04, 0x11
        /*0032*/ 	.short	(.L_27 - .L_26)
	.align		4
.L_26:
        /*0034*/ 	.word	index@(_ZN7cutlass13device_kernelINS_4gemm6kernel13GemmUniversalIN4cute5tupleIJiiiiEEENS1_10collective13CollectiveMmaINS1_35MainloopSm100TmaUmmaWarpSpecializedILi2ELi2ELi4ENS5_IJNS4_1CILi2EEENSA_ILi1EEESC_EEEEENS5_IJNSA_ILi256EEENSA_ILi96EEESF_EEENS_10bfloat16_tENS5_IJlSC_lEEESI_SJ_NS4_8TiledMMAINS4_8MMA_AtomIJNS4_26SM100_MMA_F16BF16_2x1SM_SSISI_SI_fLi256ELi96ELNS4_4UMMA5MajorE0ELSO_0ELNSN_7ScaleInE0ELSP_0EEEEEENS4_6LayoutINS5_IJSC_SC_SC_EEENS5_IJNSA_ILi0EEESU_SU_EEEEENS5_IJNS4_10UnderscoreESX_SX_EEEEENS4_18SM100_TMA_2SM_LOADENS4_14ComposedLayoutINS4_7SwizzleILi3ELi4ELi3EEENS4_18smem_ptr_flag_bitsILi16EEENSS_INS5_IJNSA_ILi8EEENSA_ILi64EEEEEENS5_IJS17_SC_EEEEEEEvNS4_8identityES10_S1B_vS1C_EENS_8epilogue10collective18CollectiveEpilogueINS1E_23Sm100TmaWarpSpecializedILi3ELi2ELi32ELb1ELb0EEEJNS5_IJNSA_ILi128EEESG_SF_EEENS5_IJNSS_IS1J_SC_EENSS_INSA_ILi32EEESC_EEEEESI_SJ_SI_SJ_NS1E_6fusion15FusionCallbacksIS1I_NS1P_17LinearCombinationISI_fSI_fLNS_15FloatRoundStyleE2EEES1K_S1O_JEEENS4_5SM1004TMEM4LOAD26SM100_TMEM_LOAD_32dp32b32xENS4_13SM90_TMA_LOADENS11_INS12_ILi2ELi4ELi3EEES15_NSS_INS5_IJS16_S1M_EEENS5_IJS1M_SC_EEEEEEENS4_39AutoVectorizingCopyWithAssumedAlignmentILi128EEENS4_14SM90_TMA_STOREES24_S26_S26_EEEvvEEEEvNT_6ParamsE)
        /*0038*/ 	.word	0x00000000


	//----- nvinfo : EIATTR_MIN_STACK_SIZE
	.align		4
.L_27:
        /*003c*/ 	.byte	0x04, 0x12
        /*003e*/ 	.short	(.L_29 - .L_28)
	.align		4
.L_28:
        /*0040*/ 	.word	index@(_ZN7cutlass13device_kernelINS_4gemm6kernel13GemmUniversalIN4cute5tupleIJiiiiEEENS1_10collective13CollectiveMmaINS1_35MainloopSm100TmaUmmaWarpSpecializedILi2ELi2ELi4ENS5_IJNS4_1CILi2EEENSA_ILi1EEESC_EEEEENS5_IJNSA_ILi256EEENSA_ILi96EEESF_EEENS_10bfloat16_tENS5_IJlSC_lEEESI_SJ_NS4_8TiledMMAINS4_8MMA_AtomIJNS4_26SM100_MMA_F16BF16_2x1SM_SSISI_SI_fLi256ELi96ELNS4_4UMMA5MajorE0ELSO_0ELNSN_7ScaleInE0ELSP_0EEEEEENS4_6LayoutINS5_IJSC_SC_SC_EEENS5_IJNSA_ILi0EEESU_SU_EEEEENS5_IJNS4_10UnderscoreESX_SX_EEEEENS4_18SM100_TMA_2SM_LOADENS4_14ComposedLayoutINS4_7SwizzleILi3ELi4ELi3EEENS4_18smem_ptr_flag_bitsILi16EEENSS_INS5_IJNSA_ILi8EEENSA_ILi64EEEEEENS5_IJS17_SC_EEEEEEEvNS4_8identityES10_S1B_vS1C_EENS_8epilogue10collective18CollectiveEpilogueINS1E_23Sm100TmaWarpSpecializedILi3ELi2ELi32ELb1ELb0EEEJNS5_IJNSA_ILi128EEESG_SF_EEENS5_IJNSS_IS1J_SC_EENSS_INSA_ILi32EEESC_EEEEESI_SJ_SI_SJ_NS1E_6fusion15FusionCallbacksIS1I_NS1P_17LinearCombinationISI_fSI_fLNS_15FloatRoundStyleE2EEES1K_S1O_JEEENS4_5SM1004TMEM4LOAD26SM100_TMEM_LOAD_32dp32b32xENS4_13SM90_TMA_LOADENS11_INS12_ILi2ELi4ELi3EEES15_NSS_INS5_IJS16_S1M_EEENS5_IJS1M_SC_EEEEEEENS4_39AutoVectorizingCopyWithAssumedAlignmentILi128EEENS4_14SM90_TMA_STOREES24_S26_S26_EEEvvEEEEvNT_6ParamsE)
        /*0044*/ 	.word	0x00000000
.L_29:


//--------------------- .nv.compat                --------------------------
	.section	.nv.compat,"",@"SHT_CUDA_COMPAT_INFO"
	.align	4
        /*0000*/ 	.byte	0x02, 0x09, 0x01, 0x00, 0x02, 0x02, 0x02, 0x00, 0x02, 0x05, 0x05, 0x00, 0x03, 0x07, 0x01, 0x01
        /*0010*/ 	.byte	0x02, 0x03, 0x01, 0x00, 0x02, 0x06, 0x01, 0x00, 0x04, 0x0b, 0x08, 0x00, 0x09, 0x00, 0x00, 0x00
        /*0020*/ 	.byte	0x00, 0x00, 0x00, 0x00


//--------------------- .nv.info._ZN7cutlass13device_kernelINS_4gemm6kernel13GemmUniversalIN4cute5tupleIJiiiiEEENS1_10collective13CollectiveMmaINS1_35MainloopSm100TmaUmmaWarpSpecializedILi2ELi2ELi4ENS5_IJNS4_1CILi2EEENSA_ILi1EEESC_EEEEENS5_IJNSA_ILi256EEENSA_ILi96EEESF_EEENS_10bfloat16_tENS5_IJlSC_lEEESI_SJ_NS4_8TiledMMAINS4_8MMA_AtomIJNS4_26SM100_MMA_F16BF16_2x1SM_SSISI_SI_fLi256ELi96ELNS4_4UMMA5MajorE0ELSO_0ELNSN_7ScaleInE0ELSP_0EEEEEENS4_6LayoutINS5_IJSC_SC_SC_EEENS5_IJNSA_ILi0EEESU_SU_EEEEENS5_IJNS4_10UnderscoreESX_SX_EEEEENS4_18SM100_TMA_2SM_LOADENS4_14ComposedLayoutINS4_7SwizzleILi3ELi4ELi3EEENS4_18smem_ptr_flag_bitsILi16EEENSS_INS5_IJNSA_ILi8EEENSA_ILi64EEEEEENS5_IJS17_SC_EEEEEEEvNS4_8identityES10_S1B_vS1C_EENS_8epilogue10collective18CollectiveEpilogueINS1E_23Sm100TmaWarpSpecializedILi3ELi2ELi32ELb1ELb0EEEJNS5_IJNSA_ILi128EEESG_SF_EEENS5_IJNSS_IS1J_SC_EENSS_INSA_ILi32EEESC_EEEEESI_SJ_SI_SJ_NS1E_6fusion15FusionCallbacksIS1I_NS1P_17LinearCombinationISI_fSI_fLNS_15FloatRoundStyleE2EEES1K_S1O_JEEENS4_5SM1004TMEM4LOAD26SM100_TMEM_LOAD_32dp32b32xENS4_13SM90_TMA_LOADENS11_INS12_ILi2ELi4ELi3EEES15_NSS_INS5_IJS16_S1M_EEENS5_IJS1M_SC_EEEEEEENS4_39AutoVectorizingCopyWithAssumedAlignmentILi128EEENS4_14SM90_TMA_STOREES24_S26_S26_EEEvvEEEEvNT_6ParamsE --------------------------
	.section	.nv.info._ZN7cutlass13device_kernelINS_4gemm6kernel13GemmUniversalIN4cute5tupleIJiiiiEEENS1_10collective13CollectiveMmaINS1_35MainloopSm100TmaUmmaWarpSpecializedILi2ELi2ELi4ENS5_IJNS4_1CILi2EEENSA_ILi1EEESC_EEEEENS5_IJNSA_ILi256EEENSA_ILi96EEESF_EEENS_10bfloat16_tENS5_IJlSC_lEEESI_SJ_NS4_8TiledMMAINS4_8MMA_AtomIJNS4_26SM100_MMA_F16BF16_2x1SM_SSISI_SI_fLi256ELi96ELNS4_4UMMA5MajorE0ELSO_0ELNSN_7ScaleInE0ELSP_0EEEEEENS4_6LayoutINS5_IJSC_SC_SC_EEENS5_IJNSA_ILi0EEESU_SU_EEEEENS5_IJNS4_10UnderscoreESX_SX_EEEEENS4_18SM100_TMA_2SM_LOADENS4_14ComposedLayoutINS4_7SwizzleILi3ELi4ELi3EEENS4_18smem_ptr_flag_bitsILi16EEENSS_INS5_IJNSA_ILi8EEENSA_ILi64EEEEEENS5_IJS17_SC_EEEEEEEvNS4_8identityES10_S1B_vS1C_EENS_8epilogue10collective18CollectiveEpilogueINS1E_23Sm100TmaWarpSpecializedILi3ELi2ELi32ELb1ELb0EEEJNS5_IJNSA_ILi128EEESG_SF_EEENS5_IJNSS_IS1J_SC_EENSS_INSA_ILi32EEESC_EEEEESI_SJ_SI_SJ_NS1E_6fusion15FusionCallbacksIS1I_NS1P_17LinearCombinationISI_fSI_fLNS_15FloatRoundStyleE2EEES1K_S1O_JEEENS4_5SM1004TMEM4LOAD26SM100_TMEM_LOAD_32dp32b32xENS4_13SM90_TMA_LOADENS11_INS12_ILi2ELi4ELi3EEES15_NSS_INS5_IJS16_S1M_EEENS5_IJS1M_SC_EEEEEEENS4_39AutoVectorizingCopyWithAssumedAlignmentILi128EEENS4_14SM90_TMA_STOREES24_S26_S26_EEEvvEEEEvNT_6ParamsE,"",@"SHT_CUDA_INFO"
	.sectionflags	@""
	.align	4


	//----- nvinfo : EIATTR_CUDA_API_VERSION
	.align		4
        /*0000*/ 	.byte	0x04, 0x37
        /*0002*/ 	.short	(.L_31 - .L_30)
.L_30:
        /*0004*/ 	.word	0x00000082


	//----- nvinfo : EIATTR_KPARAM_INFO
	.align		4
.L_31:
        /*0008*/ 	.byte	0x04, 0x17
        /*000a*/ 	.short	(.L_33 - .L_32)
.L_32:
        /*000c*/ 	.word	0x00000000
        /*0010*/ 	.short	0x0000
        /*0012*/ 	.short	0x0000
        /*0014*/ 	.byte	0x00, 0xf0, 0x01, 0x20


	//----- nvinfo : EIATTR_AT_ENTRY_FRAGMENTS
	.align		4
.L_33:
        /*0018*/ 	.byte	0x04, 0x4f
        /*001a*/ 	.short	(.L_35 - .L_34)


	//   ....[0]....
.L_34:
        /*001c*/ 	.word	0x00000007


	//----- nvinfo : EIATTR_RESERVED_SMEM_USED
	.align		4
.L_35:
        /*0020*/ 	.byte	0x01, 0x41
	.zero		2


	//----- nvinfo : EIATTR_SPARSE_MMA_MASK
	.align		4
        /*0024*/ 	.byte	0x03, 0x50
        /*0026*/ 	.short	0x0000


	//----- nvinfo : EIATTR_TCGEN05_2CTA_USED
	.align		4
        /*0028*/ 	.byte	0x01, 0x52
	.zero		2


	//----- nvinfo : EIATTR_MAXREG_COUNT
	.align		4
        /*002c*/ 	.byte	0x03, 0x1b
        /*002e*/ 	.short	0x00ff


	//----- nvinfo : EIATTR_NUM_BARRIERS
	.align		4
        /*0030*/ 	.byte	0x02, 0x4c
        /*0032*/ 	.byte	0x07
	.zero		1


	//----- nvinfo : EIATTR_EXTERNS
	.align		4
        /*0034*/ 	.byte	0x04, 0x0f
        /*0036*/ 	.short	(.L_37 - .L_36)


	//   ....[0]....
	.align		4
.L_36:
        /*0038*/ 	.word	index@(__assertfail)


	//----- nvinfo : EIATTR_MERCURY_ISA_VERSION
	.align		4
.L_37:
        /*003c*/ 	.byte	0x03, 0x5f
        /*003e*/ 	.short	0x0101


	//----- nvinfo : EIATTR_INT_WARP_WIDE_INSTR_OFFSETS
	.align		4
        /*0040*/ 	.byte	0x04, 0x31
        /*0042*/ 	.short	(.L_39 - .L_38)


	//   ....[0]....
.L_38:
        /*0044*/ 	.word	0x00000ce0


	//   ....[1]....
        /*0048*/ 	.word	0x00000d80


	//   ....[2]....
        /*004c*/ 	.word	0x000024d0


	//   ....[3]....
        /*0050*/ 	.word	0x00004830


	//   ....[4]....
        /*0054*/ 	.word	0x00004860


	//   ....[5]....
        /*0058*/ 	.word	0x00004880


	//   ....[6]....
        /*005c*/ 	.word	0x000051b0


	//   ....[7]....
        /*0060*/ 	.word	0x00005210


	//   ....[8]....
        /*0064*/ 	.word	0x00005310


	//   ....[9]....
        /*0068*/ 	.word	0x000053a0


	//   ....[10]....
        /*006c*/ 	.word	0x00005570


	//   ....[11]....
        /*0070*/ 	.word	0x00005620


	//----- nvinfo : EIATTR_COOP_GROUP_MASK_REGIDS
	.align		4
.L_39:
        /*0074*/ 	.byte	0x04, 0x29
        /*0076*/ 	.short	(.L_41 - .L_40)


	//   ....[0]....
.L_40:
        /*0078*/ 	.word	0xffffffff


	//   ....[1]....
        /*007c*/ 	.word	0xffffffff


	//   ....[2]....
        /*0080*/ 	.word	0xffffffff


	//   ....[3]....
        /*0084*/ 	.word	0xffffffff


	//   ....[4]....
        /*0088*/ 	.word	0xffffffff


	//   ....[5]....
        /*008c*/ 	.word	0xffffffff


	//   ....[6]....
        /*0090*/ 	.word	0xffffffff


	//   ....[7]....
        /*0094*/ 	.word	0xffffffff


	//   ....[8]....
        /*0098*/ 	.word	0xffffffff


	//   ....[9]....
        /*009c*/ 	.word	0xffffffff


	//   ....[10]....
        /*00a0*/ 	.word	0xffffffff


	//   ....[11]....
        /*00a4*/ 	.word	0xffffffff


	//   ....[12]....
        /*00a8*/ 	.word	0xffffffff


	//   ....[13]....
        /*00ac*/ 	.word	0xffffffff


	//----- nvinfo : EIATTR_COOP_GROUP_INSTR_OFFSETS
	.align		4
.L_41:
        /*00b0*/ 	.byte	0x04, 0x28
        /*00b2*/ 	.short	(.L_43 - .L_42)


	//   ....[0]....
.L_42:
        /*00b4*/ 	.word	0x000000e0


	//   ....[1]....
        /*00b8*/ 	.word	0x00000520


	//   ....[2]....
        /*00bc*/ 	.word	0x00000670


	//   ....[3]....
        /*00c0*/ 	.word	0x000007e0


	//   ....[4]....
        /*00c4*/ 	.word	0x000008d0


	//   ....[5]....
        /*00c8*/ 	.word	0x00000a30


	//   ....[6]....
        /*00cc*/ 	.word	0x00000bc0


	//   ....[7]....
        /*00d0*/ 	.word	0x00000e00


	//   ....[8]....
        /*00d4*/ 	.word	0x000023b0


	//   ....[9]....
        /*00d8*/ 	.word	0x00003070


	//   ....[10]....
        /*00dc*/ 	.word	0x00003580


	//   ....[11]....
        /*00e0*/ 	.word	0x00003840


	//   ....[12]....
        /*00e4*/ 	.word	0x00004720


	//   ....[13]....
        /*00e8*/ 	.word	0x00004940


	//----- nvinfo : EIATTR_VRC_CTA_INIT_COUNT
	.align		4
.L_43:
        /*00ec*/ 	.byte	0x02, 0x4a
        /*00ee*/ 	.byte	0x80
	.zero		1


	//----- nvinfo : EIATTR_SYSCALL_OFFSETS
	.align		4
        /*00f0*/ 	.byte	0x04, 0x46
        /*00f2*/ 	.short	(.L_45 - .L_44)


	//   ....[0]....
.L_44:
        /*00f4*/ 	.word	0x00006130


	//   ....[1]....
        /*00f8*/ 	.word	0x00006220


	//   ....[2]....
        /*00fc*/ 	.word	0x00006990


	//   ....[3]....
        /*0100*/ 	.word	0x00007620


	//   ....[4]....
        /*0104*/ 	.word	0x00008290


	//----- nvinfo : EIATTR_MBARRIER_INSTR_OFFSETS
	.align		4
.L_45:
        /*0108*/ 	.byte	0x04, 0x39
        /*010a*/ 	.short	(.L_47 - .L_46)


	//   ....[0]....
.L_46:
        /*010c*/ 	.word	0x00000620
        /*0110*/ 	.word	0x000000ff
        /*0114*/ 	.word	0x00000000
        /*0118*/ 	.short	0x0100
        /*011a*/ 	.byte	0x04
	.zero		1


	//   ....[1]....
        /*011c*/ 	.word	0x00000630
        /*0120*/ 	.word	0x000000ff
        /*0124*/ 	.word	0x00000010
        /*0128*/ 	.short	0x0100
        /*012a*/ 	.byte	0x04
	.zero		1


	//   ....[2]....
        /*012c*/ 	.word	0x00000640
        /*0130*/ 	.word	0x000000ff
        /*0134*/ 	.word	0x00000008
        /*0138*/ 	.short	0x0100
        /*013a*/ 	.byte	0x04
	.zero		1


	//   ....[3]....
        /*013c*/ 	.word	0x00000650
        /*0140*/ 	.word	0x000000ff
        /*0144*/ 	.word	0x00000018
        /*0148*/ 	.short	0x0100
        /*014a*/ 	.byte	0x04
	.zero		1


	//   ....[4]....
        /*014c*/ 	.word	0x00000770
        /*0150*/ 	.word	0x000000ff
        /*0154*/ 	.word	0x00000020
        /*0158*/ 	.short	0x0100
        /*015a*/ 	.byte	0x04
	.zero		1


	//   ....[5]....
        /*015c*/ 	.word	0x00000780
        /*0160*/ 	.word	0x000000ff
        /*0164*/ 	.word	0x00000038
        /*0168*/ 	.short	0x0100
        /*016a*/ 	.byte	0x04
	.zero		1


	//   ....[6]....
        /*016c*/ 	.word	0x00000790
        /*0170*/ 	.word	0x000000ff
        /*0174*/ 	.word	0x00000028
        /*0178*/ 	.short	0x0100
        /*017a*/ 	.byte	0x04
	.zero		1


	//   ....[7]....
        /*017c*/ 	.word	0x000007a0
        /*0180*/ 	.word	0x000000ff
        /*0184*/ 	.word	0x00000040
        /*0188*/ 	.short	0x0100
        /*018a*/ 	.byte	0x04
	.zero		1


	//   ....[8]....
        /*018c*/ 	.word	0x000007b0
        /*0190*/ 	.word	0x000000ff
        /*0194*/ 	.word	0x00000030
        /*0198*/ 	.short	0x0100
        /*019a*/ 	.byte	0x04
	.zero		1


	//   ....[9]....
        /*019c*/ 	.word	0x000007c0
        /*01a0*/ 	.word	0x000000ff
        /*01a4*/ 	.word	0x00000048
        /*01a8*/ 	.short	0x0100
        /*01aa*/ 	.byte	0x04
	.zero		1


	//   ....[10]....
        /*01ac*/ 	.word	0x000008a0
        /*01b0*/ 	.word	0x000000ff
        /*01b4*/ 	.word	0x00000050
        /*01b8*/ 	.short	0x0100
        /*01ba*/ 	.byte	0x04
	.zero		1


	//   ....[11]....
        /*01bc*/ 	.word	0x000008b0
        /*01c0*/ 	.word	0x000000ff
        /*01c4*/ 	.word	0x00000058
        /*01c8*/ 	.short	0x0100
        /*01ca*/ 	.byte	0x04
	.zero		1


	//   ....[12]....
        /*01cc*/ 	.word	0x000009e0
        /*01d0*/ 	.word	0x000000ff
        /*01d4*/ 	.word	0x00000060
        /*01d8*/ 	.short	0x0100
        /*01da*/ 	.byte	0x04
	.zero		1


	//   ....[13]....
        /*01dc*/ 	.word	0x000009f0
        /*01e0*/ 	.word	0x000000ff
        /*01e4*/ 	.word	0x00000070
        /*01e8*/ 	.short	0x0100
        /*01ea*/ 	.byte	0x04
	.zero		1


	//   ....[14]....
        /*01ec*/ 	.word	0x00000a00
        /*01f0*/ 	.word	0x000000ff
        /*01f4*/ 	.word	0x00000068
        /*01f8*/ 	.short	0x0100
        /*01fa*/ 	.byte	0x04
	.zero		1


	//   ....[15]....
        /*01fc*/ 	.word	0x00000a10
        /*0200*/ 	.word	0x000000ff
        /*0204*/ 	.word	0x00000078
        /*0208*/ 	.short	0x0100
        /*020a*/ 	.byte	0x04
	.zero		1


	//   ....[16]....
        /*020c*/ 	.word	0x00000b30
        /*0210*/ 	.word	0x000000ff
        /*0214*/ 	.word	0x00000080
        /*0218*/ 	.short	0x0100
        /*021a*/ 	.byte	0x04
	.zero		1


	//   ....[17]....
        /*021c*/ 	.word	0x00000b40
        /*0220*/ 	.word	0x000000ff
        /*0224*/ 	.word	0x000000a0
        /*0228*/ 	.short	0x0100
        /*022a*/ 	.byte	0x04
	.zero		1


	//   ....[18]....
        /*022c*/ 	.word	0x00000b50
        /*0230*/ 	.word	0x000000ff
        /*0234*/ 	.word	0x00000088
        /*0238*/ 	.short	0x0100
        /*023a*/ 	.byte	0x04
	.zero		1


	//   ....[19]....
        /*023c*/ 	.word	0x00000b60
        /*0240*/ 	.word	0x000000ff
        /*0244*/ 	.word	0x000000a8
        /*0248*/ 	.short	0x0100
        /*024a*/ 	.byte	0x04
	.zero		1


	//   ....[20]....
        /*024c*/ 	.word	0x00000b70
        /*0250*/ 	.word	0x000000ff
        /*0254*/ 	.word	0x00000090
        /*0258*/ 	.short	0x0100
        /*025a*/ 	.byte	0x04
	.zero		1


	//   ....[21]....
        /*025c*/ 	.word	0x00000b80
        /*0260*/ 	.word	0x000000ff
        /*0264*/ 	.word	0x000000b0
        /*0268*/ 	.short	0x0100
        /*026a*/ 	.byte	0x04
	.zero		1


	//   ....[22]....
        /*026c*/ 	.word	0x00000b90
        /*0270*/ 	.word	0x000000ff
        /*0274*/ 	.word	0x00000098
        /*0278*/ 	.short	0x0100
        /*027a*/ 	.byte	0x04
	.zero		1


	//   ....[23]....
        /*027c*/ 	.word	0x00000ba0
        /*0280*/ 	.word	0x000000ff
        /*0284*/ 	.word	0x000000b8
        /*0288*/ 	.short	0x0100
        /*028a*/ 	.byte	0x04
	.zero		1


	//   ....[24]....
        /*028c*/ 	.word	0x00000c90
        /*0290*/ 	.word	0x000000ff
        /*0294*/ 	.word	0x000000c0
        /*0298*/ 	.short	0x0100
        /*029a*/ 	.byte	0x04
	.zero		1


	//   ....[25]....
        /*029c*/ 	.word	0x00000ca0
        /*02a0*/ 	.word	0x000000ff
        /*02a4*/ 	.word	0x000000d0
        /*02a8*/ 	.short	0x0100
        /*02aa*/ 	.byte	0x04
	.zero		1


	//   ....[26]....
        /*02ac*/ 	.word	0x00000cb0
        /*02b0*/ 	.word	0x000000ff
        /*02b4*/ 	.word	0x000000c8
        /*02b8*/ 	.short	0x0100
        /*02ba*/ 	.byte	0x04
	.zero		1


	//   ....[27]....
        /*02bc*/ 	.word	0x00000cc0
        /*02c0*/ 	.word	0x000000ff
        /*02c4*/ 	.word	0x000000d8
        /*02c8*/ 	.short	0x0100
        /*02ca*/ 	.byte	0x04
	.zero		1


	//   ....[28]....
        /*02cc*/ 	.word	0x00000db0
        /*02d0*/ 	.word	0x000000ff
        /*02d4*/ 	.word	0x000000e0
        /*02d8*/ 	.short	0x0100
        /*02da*/ 	.byte	0x06
	.zero		1


	//   ....[29]....
        /*02dc*/ 	.word	0x000017b0
        /*02e0*/ 	.word	0x00000002
        /*02e4*/ 	.word	0x000000d0
        /*02e8*/ 	.short	0x010a
        /*02ea*/ 	.byte	0xff
	.zero		1


	//   ....[30]....
        /*02ec*/ 	.word	0x000017e0
        /*02f0*/ 	.word	0x00000002
        /*02f4*/ 	.word	0x000000c0
        /*02f8*/ 	.short	0x0101
        /*02fa*/ 	.byte	0xff
	.zero		1


	//   ....[31]....
        /*02fc*/ 	.word	0x000018c0
        /*0300*/ 	.word	0x000000ff
        /*0304*/ 	.word	0x00000010
        /*0308*/ 	.short	0x010a
        /*030a*/ 	.byte	0x05
	.zero		1


	//   ....[32]....
        /*030c*/ 	.word	0x000019b0
        /*0310*/ 	.word	0x000000ff
        /*0314*/ 	.word	0x00000010
        /*0318*/ 	.short	0x010a
        /*031a*/ 	.byte	0x39
	.zero		1


	//   ....[33]....
        /*031c*/ 	.word	0x00001b60
        /*0320*/ 	.word	0x000000ff
        /*0324*/ 	.word	0x00000010
        /*0328*/ 	.short	0x010a
        /*032a*/ 	.byte	0x06
	.zero		1


	//   ....[34]....
        /*032c*/ 	.word	0x00001e70
        /*0330*/ 	.word	0x000000ff
        /*0334*/ 	.word	0x00000058
        /*0338*/ 	.short	0x0101
        /*033a*/ 	.byte	0x04
	.zero		1


	//   ....[35]....
        /*033c*/ 	.word	0x00001e90
        /*0340*/ 	.word	0x000000ff
        /*0344*/ 	.word	0x00000010
        /*0348*/ 	.short	0x010a
        /*034a*/ 	.byte	0x05
	.zero		1


	//   ....[36]....
        /*034c*/ 	.word	0x00001f10
        /*0350*/ 	.word	0x000000ff
        /*0354*/ 	.word	0x00000010
        /*0358*/ 	.short	0x010a
        /*035a*/ 	.byte	0x39
	.zero		1


	//   ....[37]....
        /*035c*/ 	.word	0x000020a0
        /*0360*/ 	.word	0x000000ff
        /*0364*/ 	.word	0x00000010
        /*0368*/ 	.short	0x010a
        /*036a*/ 	.byte	0x06
	.zero		1


	//   ....[38]....
        /*036c*/ 	.word	0x000023e0
        /*0370*/ 	.word	0x00000002
        /*0374*/ 	.word	0x00000060
        /*0378*/ 	.short	0x010a
        /*037a*/ 	.byte	0xff
	.zero		1


	//   ....[39]....
        /*037c*/ 	.word	0x000024a0
        /*0380*/ 	.word	0x00000002
        /*0384*/ 	.word	0x00000000
        /*0388*/ 	.short	0x0101
        /*038a*/ 	.byte	0xff
	.zero		1


	//   ....[40]....
        /*038c*/ 	.word	0x00002a00
        /*0390*/ 	.word	0x000000ff
        /*0394*/ 	.word	0x00000000
        /*0398*/ 	.short	0x010a
        /*039a*/ 	.byte	0x04
	.zero		1


	//   ....[41]....
        /*039c*/ 	.word	0x00002aa0
        /*03a0*/ 	.word	0x00000000
        /*03a4*/ 	.word	0x00000000
        /*03a8*/ 	.short	0x010a
        /*03aa*/ 	.byte	0xff
	.zero		1


	//   ....[42]....
        /*03ac*/ 	.word	0x00002bd0
        /*03b0*/ 	.word	0x00000000
        /*03b4*/ 	.word	0x000000c0
        /*03b8*/ 	.short	0x010a
        /*03ba*/ 	.byte	0xff
	.zero		1


	//   ....[43]....
        /*03bc*/ 	.word	0x00002c40
        /*03c0*/ 	.word	0x00000000
        /*03c4*/ 	.word	0x00000000
        /*03c8*/ 	.short	0x0101
        /*03ca*/ 	.byte	0xff
	.zero		1


	//   ....[44]....
        /*03cc*/ 	.word	0x00002c60
        /*03d0*/ 	.word	0x000000ff
        /*03d4*/ 	.word	0x00000070
        /*03d8*/ 	.short	0x010a
        /*03da*/ 	.byte	0x04
	.zero		1


	//   ....[45]....
        /*03dc*/ 	.word	0x00002d80
        /*03e0*/ 	.word	0x00000000
        /*03e4*/ 	.word	0x00000060
        /*03e8*/ 	.short	0x010a
        /*03ea*/ 	.byte	0xff
	.zero		1


	//   ....[46]....
        /*03ec*/ 	.word	0x00002e80
        /*03f0*/ 	.word	0x00000000
        /*03f4*/ 	.word	0x00000000
        /*03f8*/ 	.short	0x0101
        /*03fa*/ 	.byte	0xff
	.zero		1


	//   ....[47]....
        /*03fc*/ 	.word	0x00002f10
        /*0400*/ 	.word	0x000000ff
        /*0404*/ 	.word	0x00000070
        /*0408*/ 	.short	0x0106
        /*040a*/ 	.byte	0x04
	.zero		1


	//   ....[48]....
        /*040c*/ 	.word	0x00002f30
        /*0410*/ 	.word	0x000000ff
        /*0414*/ 	.word	0x00000070
        /*0418*/ 	.short	0x010a
        /*041a*/ 	.byte	0x04
	.zero		1


	//   ....[49]....
        /*041c*/ 	.word	0x00002fc0
        /*0420*/ 	.word	0x000000ff
        /*0424*/ 	.word	0x00000070
        /*0428*/ 	.short	0x0106
        /*042a*/ 	.byte	0x06
	.zero		1


	//   ....[50]....
        /*042c*/ 	.word	0x00003000
        /*0430*/ 	.word	0x00000000
        /*0434*/ 	.word	0x00000070
        /*0438*/ 	.short	0x010a
        /*043a*/ 	.byte	0xff
	.zero		1


	//   ....[51]....
        /*043c*/ 	.word	0x00003260
        /*0440*/ 	.word	0x000000ff
        /*0444*/ 	.word	0x00000008
        /*0448*/ 	.short	0x010a
        /*044a*/ 	.byte	0x05
	.zero		1


	//   ....[52]....
        /*044c*/ 	.word	0x00003280
        /*0450*/ 	.word	0x000000ff
        /*0454*/ 	.word	0x00000008
        /*0458*/ 	.short	0x010a
        /*045a*/ 	.byte	0x05
	.zero		1


	//   ....[53]....
        /*045c*/ 	.word	0x00003420
        /*0460*/ 	.word	0x000000ff
        /*0464*/ 	.word	0x00000008
        /*0468*/ 	.short	0x010a
        /*046a*/ 	.byte	0x05
	.zero		1


	//   ....[54]....
        /*046c*/ 	.word	0x00003440
        /*0470*/ 	.word	0x000000ff
        /*0474*/ 	.word	0x00000008
        /*0478*/ 	.short	0x010a
        /*047a*/ 	.byte	0x05
	.zero		1


	//   ....[55]....
        /*047c*/ 	.word	0x00003510
        /*0480*/ 	.word	0x000000ff
        /*0484*/ 	.word	0x00000000
        /*0488*/ 	.short	0x0101
        /*048a*/ 	.byte	0x04
	.zero		1


	//   ....[56]....
        /*048c*/ 	.word	0x000038f0
        /*0490*/ 	.word	0x00000000
        /*0494*/ 	.word	0x00000060
        /*0498*/ 	.short	0x010a
        /*049a*/ 	.byte	0xff
	.zero		1


	//   ....[57]....
        /*049c*/ 	.word	0x000039b0
        /*04a0*/ 	.word	0x00000000
        /*04a4*/ 	.word	0x00000000
        /*04a8*/ 	.short	0x0101
        /*04aa*/ 	.byte	0xff
	.zero		1


	//   ....[58]....
        /*04ac*/ 	.word	0x00003aa0
        /*04b0*/ 	.word	0x000000ff
        /*04b4*/ 	.word	0x00000000
        /*04b8*/ 	.short	0x010a
        /*04ba*/ 	.byte	0x06
	.zero		1


	//   ....[59]....
        /*04bc*/ 	.word	0x00003ab0
        /*04c0*/ 	.word	0x000000ff
        /*04c4*/ 	.word	0x000000a0
        /*04c8*/ 	.short	0x010a
        /*04ca*/ 	.byte	0x09
	.zero		1


	//   ....[60]....
        /*04cc*/ 	.word	0x00003b60
        /*04d0*/ 	.word	0x000000ff
        /*04d4*/ 	.word	0x00000000
        /*04d8*/ 	.short	0x010a
        /*04da*/ 	.byte	0x07
	.zero		1


	//   ....[61]....
        /*04dc*/ 	.word	0x00003cc0
        /*04e0*/ 	.word	0x000000ff
        /*04e4*/ 	.word	0x00000000
        /*04e8*/ 	.short	0x010a
        /*04ea*/ 	.byte	0x09
	.zero		1


	//   ....[62]....
        /*04ec*/ 	.word	0x000043e0
        /*04f0*/ 	.word	0x000000ff
        /*04f4*/ 	.word	0x00000000
        /*04f8*/ 	.short	0x010a
        /*04fa*/ 	.byte	0x04
	.zero		1


	//   ....[63]....
        /*04fc*/ 	.word	0x00004480
        /*0500*/ 	.word	0x000000ff
        /*0504*/ 	.word	0x00000000
        /*0508*/ 	.short	0x010a
        /*050a*/ 	.byte	0x05
	.zero		1


	//   ....[64]....
        /*050c*/ 	.word	0x00004510
        /*0510*/ 	.word	0x000000ff
        /*0514*/ 	.word	0x00000000
        /*0518*/ 	.short	0x010a
        /*051a*/ 	.byte	0x05
	.zero		1


	//   ....[65]....
        /*051c*/ 	.word	0x000045b0
        /*0520*/ 	.word	0x00000000
        /*0524*/ 	.word	0x00000000
        /*0528*/ 	.short	0x010a
        /*052a*/ 	.byte	0xff
	.zero		1


	//   ....[66]....
        /*052c*/ 	.word	0x000045f0
        /*0530*/ 	.word	0x00000000
        /*0534*/ 	.word	0x00000000
        /*0538*/ 	.short	0x010a
        /*053a*/ 	.byte	0xff
	.zero		1


	//   ....[67]....
        /*053c*/ 	.word	0x00004670
        /*0540*/ 	.word	0x000000ff
        /*0544*/ 	.word	0x00000000
        /*0548*/ 	.short	0x0101
        /*054a*/ 	.byte	0x04
	.zero		1


	//   ....[68]....
        /*054c*/ 	.word	0x000046b0
        /*0550*/ 	.word	0x000000ff
        /*0554*/ 	.word	0x000000e0
        /*0558*/ 	.short	0x010a
        /*055a*/ 	.byte	0x3d
	.zero		1


	//   ....[69]....
        /*055c*/ 	.word	0x00004710
        /*0560*/ 	.word	0x000000ff
        /*0564*/ 	.word	0x00000000
        /*0568*/ 	.short	0x0101
        /*056a*/ 	.byte	0x04
	.zero		1


	//   ....[70]....
        /*056c*/ 	.word	0x00004b60
        /*0570*/ 	.word	0x00000000
        /*0574*/ 	.word	0x00000060
        /*0578*/ 	.short	0x010a
        /*057a*/ 	.byte	0xff
	.zero		1


	//   ....[71]....
        /*057c*/ 	.word	0x00004c20
        /*0580*/ 	.word	0x00000000
        /*0584*/ 	.word	0x00000000
        /*0588*/ 	.short	0x0101
        /*058a*/ 	.byte	0xff
	.zero		1


	//   ....[72]....
        /*058c*/ 	.word	0x00004f40
        /*0590*/ 	.word	0x000000ff
        /*0594*/ 	.word	0x00000058
        /*0598*/ 	.short	0x010a
        /*059a*/ 	.byte	0x04
	.zero		1


	//   ....[73]....
        /*059c*/ 	.word	0x00005130
        /*05a0*/ 	.word	0x000000ff
        /*05a4*/ 	.word	0x00000038
        /*05a8*/ 	.short	0x010a
        /*05aa*/ 	.byte	0x04
	.zero		1


	//   ....[74]....
        /*05ac*/ 	.word	0x000052b0
        /*05b0*/ 	.word	0x000000ff
        /*05b4*/ 	.word	0x00000020
        /*05b8*/ 	.short	0x010b
        /*05ba*/ 	.byte	0x04
	.zero		1


	//   ....[75]....
        /*05bc*/ 	.word	0x000052c0
        /*05c0*/ 	.word	0x000000ff
        /*05c4*/ 	.word	0x00000000
        /*05c8*/ 	.short	0x0101
        /*05ca*/ 	.byte	0x05
	.zero		1


	//   ....[76]....
        /*05cc*/ 	.word	0x000052d0
        /*05d0*/ 	.word	0x000000ff
        /*05d4*/ 	.word	0x00000040
        /*05d8*/ 	.short	0x010a
        /*05da*/ 	.byte	0x04
	.zero		1


	//   ....[77]....
        /*05dc*/ 	.word	0x00005450
        /*05e0*/ 	.word	0x000000ff
        /*05e4*/ 	.word	0x00000028
        /*05e8*/ 	.short	0x010b
        /*05ea*/ 	.byte	0x04
	.zero		1


	//   ....[78]....
        /*05ec*/ 	.word	0x00005490
        /*05f0*/ 	.word	0x000000ff
        /*05f4*/ 	.word	0x00000000
        /*05f8*/ 	.short	0x0101
        /*05fa*/ 	.byte	0x05
	.zero		1


	//   ....[79]....
        /*05fc*/ 	.word	0x000054d0
        /*0600*/ 	.word	0x000000ff
        /*0604*/ 	.word	0x00000048
        /*0608*/ 	.short	0x010a
        /*060a*/ 	.byte	0x04
	.zero		1


	//   ....[80]....
        /*060c*/ 	.word	0x00005710
        /*0610*/ 	.word	0x000000ff
        /*0614*/ 	.word	0x00000030
        /*0618*/ 	.short	0x010b
        /*061a*/ 	.byte	0x04
	.zero		1


	//   ....[81]....
        /*061c*/ 	.word	0x00005730
        /*0620*/ 	.word	0x000000ff
        /*0624*/ 	.word	0x00000000
        /*0628*/ 	.short	0x0101
        /*062a*/ 	.byte	0x0d
	.zero		1


	//   ....[82]....
        /*062c*/ 	.word	0x00005760
        /*0630*/ 	.word	0x000000ff
        /*0634*/ 	.word	0x00000038
        /*0638*/ 	.short	0x010a
        /*063a*/ 	.byte	0x04
	.zero		1


	//   ....[83]....
        /*063c*/ 	.word	0x00005780
        /*0640*/ 	.word	0x000000ff
        /*0644*/ 	.word	0x00000040
        /*0648*/ 	.short	0x010a
        /*064a*/ 	.byte	0x04
	.zero		1


	//   ....[84]....
        /*064c*/ 	.word	0x000057c0
        /*0650*/ 	.word	0x00000000
        /*0654*/ 	.word	0x00000048
        /*0658*/ 	.short	0x010a
        /*065a*/ 	.byte	0xff
	.zero		1


	//   ....[85]....
        /*065c*/ 	.word	0x00005af0
        /*0660*/ 	.word	0x00000000
        /*0664*/ 	.word	0x00000060
        /*0668*/ 	.short	0x010a
        /*066a*/ 	.byte	0xff
	.zero		1


	//   ....[86]....
        /*066c*/ 	.word	0x00005c00
        /*0670*/ 	.word	0x00000000
        /*0674*/ 	.word	0x00000000
        /*0678*/ 	.short	0x0101
        /*067a*/ 	.byte	0xff
	.zero		1


	//   ....[87]....
        /*067c*/ 	.word	0x00006650
        /*0680*/ 	.word	0x000000ff
        /*0684*/ 	.word	0x00000020
        /*0688*/ 	.short	0x010a
        /*068a*/ 	.byte	0x24
	.zero		1


	//   ....[88]....
        /*068c*/ 	.word	0x00006690
        /*0690*/ 	.word	0x00000070
        /*0694*/ 	.word	0x00000080
        /*0698*/ 	.short	0x010a
        /*069a*/ 	.byte	0xff
	.zero		1


	//   ....[89]....
        /*069c*/ 	.word	0x00006780
        /*06a0*/ 	.word	0x000000ff
        /*06a4*/ 	.word	0x00000020
        /*06a8*/ 	.short	0x010a
        /*06aa*/ 	.byte	0x24
	.zero		1


	//   ....[90]....
        /*06ac*/ 	.word	0x00006870
        /*06b0*/ 	.word	0x00000070
        /*06b4*/ 	.word	0x00000080
        /*06b8*/ 	.short	0x010a
        /*06ba*/ 	.byte	0xff
	.zero		1


	//   ....[91]....
        /*06bc*/ 	.word	0x00007350
        /*06c0*/ 	.word	0x00000000
        /*06c4*/ 	.word	0x00000000
        /*06c8*/ 	.short	0x0101
        /*06ca*/ 	.byte	0xff
	.zero		1


	//   ....[92]....
        /*06cc*/ 	.word	0x00007360
        /*06d0*/ 	.word	0x00000002
        /*06d4*/ 	.word	0x00000020
        /*06d8*/ 	.short	0x010a
        /*06da*/ 	.byte	0xff
	.zero		1


	//   ....[93]....
        /*06dc*/ 	.word	0x00007440
        /*06e0*/ 	.word	0x00000002
        /*06e4*/ 	.word	0x00000020
        /*06e8*/ 	.short	0x010a
        /*06ea*/ 	.byte	0xff
	.zero		1


	//   ....[94]....
        /*06ec*/ 	.word	0x00007fc0
        /*06f0*/ 	.word	0x00000000
        /*06f4*/ 	.word	0x00000000
        /*06f8*/ 	.short	0x0101
        /*06fa*/ 	.byte	0xff
	.zero		1


	//   ....[95]....
        /*06fc*/ 	.word	0x00007fd0
        /*0700*/ 	.word	0x00000004
        /*0704*/ 	.word	0x00000020
        /*0708*/ 	.short	0x010a
        /*070a*/ 	.byte	0xff
	.zero		1


	//   ....[96]....
        /*070c*/ 	.word	0x000080b0
        /*0710*/ 	.word	0x00000004
        /*0714*/ 	.word	0x00000020
        /*0718*/ 	.short	0x010a
        /*071a*/ 	.byte	0xff
	.zero		1


	//   ....[97]....
        /*071c*/ 	.word	0x000084a0
        /*0720*/ 	.word	0x00000070
        /*0724*/ 	.word	0x00000000
        /*0728*/ 	.short	0x0101
        /*072a*/ 	.byte	0xff
	.zero		1


	//   ....[98]....
        /*072c*/ 	.word	0x00008c70
        /*0730*/ 	.word	0x00000000
        /*0734*/ 	.word	0x00000000
        /*0738*/ 	.short	0x0101
        /*073a*/ 	.byte	0xff
	.zero		1


	//   ....[99]....
        /*073c*/ 	.word	0x00008ee0
        /*0740*/ 	.word	0x000000ff
        /*0744*/ 	.word	0x00000000
        /*0748*/ 	.short	0x0101
        /*074a*/ 	.byte	0x04
	.zero		1


	//   ....[100]....
        /*074c*/ 	.word	0x00008f00
        /*0750*/ 	.word	0x00000002
        /*0754*/ 	.word	0x000000d0
        /*0758*/ 	.short	0x010a
        /*075a*/ 	.byte	0xff
	.zero		1


	//   ....[101]....
        /*075c*/ 	.word	0x00008f60
        /*0760*/ 	.word	0x00000002
        /*0764*/ 	.word	0x00000010
        /*0768*/ 	.short	0x010a
        /*076a*/ 	.byte	0xff
	.zero		1


	//   ....[102]....
        /*076c*/ 	.word	0x00008fc0
        /*0770*/ 	.word	0x00000002
        /*0774*/ 	.word	0x00000010
        /*0778*/ 	.short	0x010a
        /*077a*/ 	.byte	0xff
	.zero		1


	//   ....[103]....
        /*077c*/ 	.word	0x00009010
        /*0780*/ 	.word	0x00000002
        /*0784*/ 	.word	0x00000060
        /*0788*/ 	.short	0x010a
        /*078a*/ 	.byte	0xff
	.zero		1


	//   ....[104]....
        /*078c*/ 	.word	0x00009070
        /*0790*/ 	.word	0x00000000
        /*0794*/ 	.word	0x00000000
        /*0798*/ 	.short	0x010a
        /*079a*/ 	.byte	0xff
	.zero		1


	//   ....[105]....
        /*079c*/ 	.word	0x000090c0
        /*07a0*/ 	.word	0x00000000
        /*07a4*/ 	.word	0x000000c0
        /*07a8*/ 	.short	0x010a
        /*07aa*/ 	.byte	0xff
	.zero		1


	//   ....[106]....
        /*07ac*/ 	.word	0x00009120
        /*07b0*/ 	.word	0x00000000
        /*07b4*/ 	.word	0x00000070
        /*07b8*/ 	.short	0x010a
        /*07ba*/ 	.byte	0xff
	.zero		1


	//   ....[107]....
        /*07bc*/ 	.word	0x00009170
        /*07c0*/ 	.word	0x00000000
        /*07c4*/ 	.word	0x00000060
        /*07c8*/ 	.short	0x010a
        /*07ca*/ 	.byte	0xff
	.zero		1


	//   ....[108]....
        /*07cc*/ 	.word	0x000091d0
        /*07d0*/ 	.word	0x00000000
        /*07d4*/ 	.word	0x00000070
        /*07d8*/ 	.short	0x010a
        /*07da*/ 	.byte	0xff
	.zero		1


	//   ....[109]....
        /*07dc*/ 	.word	0x00009230
        /*07e0*/ 	.word	0x00000004
        /*07e4*/ 	.word	0x00000008
        /*07e8*/ 	.short	0x010a
        /*07ea*/ 	.byte	0xff
	.zero		1


	//   ....[110]....
        /*07ec*/ 	.word	0x00009310
        /*07f0*/ 	.word	0x00000002
        /*07f4*/ 	.word	0x00000008
        /*07f8*/ 	.short	0x010a
        /*07fa*/ 	.byte	0xff
	.zero		1


	//   ....[111]....
        /*07fc*/ 	.word	0x00009360
        /*0800*/ 	.word	0x00000000
        /*0804*/ 	.word	0x00000060
        /*0808*/ 	.short	0x010a
        /*080a*/ 	.byte	0xff
	.zero		1


	//   ....[112]....
        /*080c*/ 	.word	0x000093d0
        /*0810*/ 	.word	0x00000000
        /*0814*/ 	.word	0x000000a0
        /*0818*/ 	.short	0x010a
        /*081a*/ 	.byte	0xff
	.zero		1


	//   ....[113]....
        /*081c*/ 	.word	0x00009430
        /*0820*/ 	.word	0x00000000
        /*0824*/ 	.word	0x00000000
        /*0828*/ 	.short	0x010a
        /*082a*/ 	.byte	0xff
	.zero		1


	//   ....[114]....
        /*082c*/ 	.word	0x00009490
        /*0830*/ 	.word	0x00000000
        /*0834*/ 	.word	0x00000000
        /*0838*/ 	.short	0x010a
        /*083a*/ 	.byte	0xff
	.zero		1


	//   ....[115]....
        /*083c*/ 	.word	0x000094f0
        /*0840*/ 	.word	0x00000000
        /*0844*/ 	.word	0x00000000
        /*0848*/ 	.short	0x010a
        /*084a*/ 	.byte	0xff
	.zero		1


	//   ....[116]....
        /*084c*/ 	.word	0x00009550
        /*0850*/ 	.word	0x00000000
        /*0854*/ 	.word	0x00000000
        /*0858*/ 	.short	0x010a
        /*085a*/ 	.byte	0xff
	.zero		1


	//   ....[117]....
        /*085c*/ 	.word	0x000095b0
        /*0860*/ 	.word	0x00000000
        /*0864*/ 	.word	0x000000e0
        /*0868*/ 	.short	0x010a
        /*086a*/ 	.byte	0xff
	.zero		1


	//   ....[118]....
        /*086c*/ 	.word	0x00009600
        /*0870*/ 	.word	0x00000000
        /*0874*/ 	.word	0x00000060
        /*0878*/ 	.short	0x010a
        /*087a*/ 	.byte	0xff
	.zero		1


	//   ....[119]....
        /*087c*/ 	.word	0x00009660
        /*0880*/ 	.word	0x00000000
        /*0884*/ 	.word	0x00000058
        /*0888*/ 	.short	0x010a
        /*088a*/ 	.byte	0xff
	.zero		1


	//   ....[120]....
        /*088c*/ 	.word	0x000096c0
        /*0890*/ 	.word	0x00000000
        /*0894*/ 	.word	0x00000038
        /*0898*/ 	.short	0x010a
        /*089a*/ 	.byte	0xff
	.zero		1


	//   ....[121]....
        /*089c*/ 	.word	0x00009720
        /*08a0*/ 	.word	0x00000000
        /*08a4*/ 	.word	0x00000040
        /*08a8*/ 	.short	0x010a
        /*08aa*/ 	.byte	0xff
	.zero		1


	//   ....[122]....
        /*08ac*/ 	.word	0x00009780
        /*08b0*/ 	.word	0x00000000
        /*08b4*/ 	.word	0x00000048
        /*08b8*/ 	.short	0x010a
        /*08ba*/ 	.byte	0xff
	.zero		1


	//   ....[123]....
        /*08bc*/ 	.word	0x000097e0
        /*08c0*/ 	.word	0x00000000
        /*08c4*/ 	.word	0x00000038
        /*08c8*/ 	.short	0x010a
        /*08ca*/ 	.byte	0xff
	.zero		1


	//   ....[124]....
        /*08cc*/ 	.word	0x00009840
        /*08d0*/ 	.word	0x00000000
        /*08d4*/ 	.word	0x00000040
        /*08d8*/ 	.short	0x010a
        /*08da*/ 	.byte	0xff
	.zero		1


	//   ....[125]....
        /*08dc*/ 	.word	0x00009890
        /*08e0*/ 	.word	0x00000000
        /*08e4*/ 	.word	0x00000060
        /*08e8*/ 	.short	0x010a
        /*08ea*/ 	.byte	0xff
	.zero		1


	//   ....[126]....
        /*08ec*/ 	.word	0x000098f0
        /*08f0*/ 	.word	0x00000002
        /*08f4*/ 	.word	0x00000020
        /*08f8*/ 	.short	0x010a
        /*08fa*/ 	.byte	0xff
	.zero		1


	//   ....[127]....
        /*08fc*/ 	.word	0x00009940
        /*0900*/ 	.word	0x00000070
        /*0904*/ 	.word	0x00000080
        /*0908*/ 	.short	0x010a
        /*090a*/ 	.byte	0xff
	.zero		1


	//   ....[128]....
        /*090c*/ 	.word	0x00009990
        /*0910*/ 	.word	0x00000002
        /*0914*/ 	.word	0x00000020
        /*0918*/ 	.short	0x010a
        /*091a*/ 	.byte	0xff
	.zero		1


	//   ....[129]....
        /*091c*/ 	.word	0x000099e0
        /*0920*/ 	.word	0x00000004
        /*0924*/ 	.word	0x00000020
        /*0928*/ 	.short	0x010a
        /*092a*/ 	.byte	0xff
	.zero		1


	//----- nvinfo : EIATTR_NUM_MBARRIERS
	.align		4
.L_47:
        /*092c*/ 	.byte	0x03, 0x38
        /*092e*/ 	.short	0x001d


	//----- nvinfo : EIATTR_EXIT_INSTR_OFFSETS
	.align		4
        /*0930*/ 	.byte	0x04, 0x1c
        /*0932*/ 	.short	(.L_49 - .L_48)


	//   ....[0]....
.L_48:
        /*0934*/ 	.word	0x00002ad0


	//   ....[1]....
        /*0938*/ 	.word	0x00002fd0


	//   ....[2]....
        /*093c*/ 	.word	0x00003030


	//   ....[3]....
        /*0940*/ 	.word	0x00004950


	//   ....[4]....
        /*0944*/ 	.word	0x000057f0


	//   ....[5]....
        /*0948*/ 	.word	0x00005830


	//   ....[6]....
        /*094c*/ 	.word	0x00008dd0


	//   ....[7]....
        /*0950*/ 	.word	0x00008e50


	//   ....[8]....
        /*0954*/ 	.word	0x00008e80


	//   ....[9]....
        /*0958*/ 	.word	0x00008ef0


	//----- nvinfo : EIATTR_MAX_THREADS
	.align		4
.L_49:
        /*095c*/ 	.byte	0x04, 0x05
        /*095e*/ 	.short	(.L_51 - .L_50)
.L_50:
        /*0960*/ 	.word	0x00000100
        /*0964*/ 	.word	0x00000001
        /*0968*/ 	.word	0x00000001


	//----- nvinfo : EIATTR_CRS_STACK_SIZE
	.align		4
.L_51:
        /*096c*/ 	.byte	0x04, 0x1e
        /*096e*/ 	.short	(.L_53 - .L_52)
.L_52:
        /*0970*/ 	.word	0x00000000


	//----- nvinfo : EIATTR_CBANK_PARAM_SIZE
	.align		4
.L_53:
        /*0974*/ 	.byte	0x03, 0x19
        /*0976*/ 	.short	0x0800


	//----- nvinfo : EIATTR_PARAM_CBANK
	.align		4
        /*0978*/ 	.byte	0x04, 0x0a
        /*097a*/ 	.short	(.L_55 - .L_54)
	.align		4
.L_54:
        /*097c*/ 	.word	index@(.nv.constant0._ZN7cutlass13device_kernelINS_4gemm6kernel13GemmUniversalIN4cute5tupleIJiiiiEEENS1_10collective13CollectiveMmaINS1_35MainloopSm100TmaUmmaWarpSpecializedILi2ELi2ELi4ENS5_IJNS4_1CILi2EEENSA_ILi1EEESC_EEEEENS5_IJNSA_ILi256EEENSA_ILi96EEESF_EEENS_10bfloat16_tENS5_IJlSC_lEEESI_SJ_NS4_8TiledMMAINS4_8MMA_AtomIJNS4_26SM100_MMA_F16BF16_2x1SM_SSISI_SI_fLi256ELi96ELNS4_4UMMA5MajorE0ELSO_0ELNSN_7ScaleInE0ELSP_0EEEEEENS4_6LayoutINS5_IJSC_SC_SC_EEENS5_IJNSA_ILi0EEESU_SU_EEEEENS5_IJNS4_10UnderscoreESX_SX_EEEEENS4_18SM100_TMA_2SM_LOADENS4_14ComposedLayoutINS4_7SwizzleILi3ELi4ELi3EEENS4_18smem_ptr_flag_bitsILi16EEENSS_INS5_IJNSA_ILi8EEENSA_ILi64EEEEEENS5_IJS17_SC_EEEEEEEvNS4_8identityES10_S1B_vS1C_EENS_8epilogue10collective18CollectiveEpilogueINS1E_23Sm100TmaWarpSpecializedILi3ELi2ELi32ELb1ELb0EEEJNS5_IJNSA_ILi128EEESG_SF_EEENS5_IJNSS_IS1J_SC_EENSS_INSA_ILi32EEESC_EEEEESI_SJ_SI_SJ_NS1E_6fusion15FusionCallbacksIS1I_NS1P_17LinearCombinationISI_fSI_fLNS_15FloatRoundStyleE2EEES1K_S1O_JEEENS4_5SM1004TMEM4LOAD26SM100_TMEM_LOAD_32dp32b32xENS4_13SM90_TMA_LOADENS11_INS12_ILi2ELi4ELi3EEES15_NSS_INS5_IJS16_S1M_EEENS5_IJS1M_SC_EEEEEEENS4_39AutoVectorizingCopyWithAssumedAlignmentILi128EEENS4_14SM90_TMA_STOREES24_S26_S26_EEEvvEEEEvNT_6ParamsE)
        /*0980*/ 	.short	0x0380
        /*0982*/ 	.short	0x0800


	//----- nvinfo : EIATTR_SW_WAR
	.align		4
.L_55:
        /*0984*/ 	.byte	0x04, 0x36
        /*0986*/ 	.short	(.L_57 - .L_56)
.L_56:
        /*0988*/ 	.word	0x00000008
.L_57:


//--------------------- .nv.callgraph             --------------------------
	.section	.nv.callgraph,"",@"SHT_CUDA_CALLGRAPH"
	.align	4
	.sectionentsize	8
	.align		4
        /*0000*/ 	.word	0x00000000
	.align		4
        /*0004*/ 	.word	0xffffffff
	.align		4
        /*0008*/ 	.word	index@(_ZN7cutlass13device_kernelINS_4gemm6kernel13GemmUniversalIN4cute5tupleIJiiiiEEENS1_10collective13CollectiveMmaINS1_35MainloopSm100TmaUmmaWarpSpecializedILi2ELi2ELi4ENS5_IJNS4_1CILi2EEENSA_ILi1EEESC_EEEEENS5_IJNSA_ILi256EEENSA_ILi96EEESF_EEENS_10bfloat16_tENS5_IJlSC_lEEESI_SJ_NS4_8TiledMMAINS4_8MMA_AtomIJNS4_26SM100_MMA_F16BF16_2x1SM_SSISI_SI_fLi256ELi96ELNS4_4UMMA5MajorE0ELSO_0ELNSN_7ScaleInE0ELSP_0EEEEEENS4_6LayoutINS5_IJSC_SC_SC_EEENS5_IJNSA_ILi0EEESU_SU_EEEEENS5_IJNS4_10UnderscoreESX_SX_EEEEENS4_18SM100_TMA_2SM_LOADENS4_14ComposedLayoutINS4_7SwizzleILi3ELi4ELi3EEENS4_18smem_ptr_flag_bitsILi16EEENSS_INS5_IJNSA_ILi8EEENSA_ILi64EEEEEENS5_IJS17_SC_EEEEEEEvNS4_8identityES10_S1B_vS1C_EENS_8epilogue10collective18CollectiveEpilogueINS1E_23Sm100TmaWarpSpecializedILi3ELi2ELi32ELb1ELb0EEEJNS5_IJNSA_ILi128EEESG_SF_EEENS5_IJNSS_IS1J_SC_EENSS_INSA_ILi32EEESC_EEEEESI_SJ_SI_SJ_NS1E_6fusion15FusionCallbacksIS1I_NS1P_17LinearCombinationISI_fSI_fLNS_15FloatRoundStyleE2EEES1K_S1O_JEEENS4_5SM1004TMEM4LOAD26SM100_TMEM_LOAD_32dp32b32xENS4_13SM90_TMA_LOADENS11_INS12_ILi2ELi4ELi3EEES15_NSS_INS5_IJS16_S1M_EEENS5_IJS1M_SC_EEEEEEENS4_39AutoVectorizingCopyWithAssumedAlignmentILi128EEENS4_14SM90_TMA_STOREES24_S26_S26_EEEvvEEEEvNT_6ParamsE)
	.align		4
        /*000c*/ 	.word	index@(__assertfail)
	.align		4
        /*0010*/ 	.word	0x00000000
	.align		4
        /*0014*/ 	.word	0xfffffffe
	.align		4
        /*0018*/ 	.word	0x00000000
	.align		4
        /*001c*/ 	.word	0xfffffffd
	.align		4
        /*0020*/ 	.word	0x00000000
	.align		4
        /*0024*/ 	.word	0xfffffffc


//--------------------- .nv.constant4             --------------------------
	.section	.nv.constant4,"a",@progbits
	.align	8
	.align		8
.nv.constant4:
        /*0000*/ 	.dword	__assertfail
	.align		8
        /*0008*/ 	.dword	__unnamed_1
	.align		8
        /*0010*/ 	.dword	__unnamed_2
	.align		8
        /*0018*/ 	.dword	_ZN40_INTERNAL_19870387_4_k_cu_393f2a1c_154774cuda3std3__45__cpo5beginE
	.align		8
        /*0020*/ 	.dword	_ZN40_INTERNAL_19870387_4_k_cu_393f2a1c_154774cuda3std3__45__cpo3endE
	.align		8
        /*0028*/ 	.dword	_ZN40_INTERNAL_19870387_4_k_cu_393f2a1c_154774cuda3std3__45__cpo6cbeginE
	.align		8
        /*0030*/ 	.dword	_ZN40_INTERNAL_19870387_4_k_cu_393f2a1c_154774cuda3std3__45__cpo4cendE
	.align		8
        /*0038*/ 	.dword	_ZN40_INTERNAL_19870387_4_k_cu_393f2a1c_154774cuda3std3__442_GLOBAL__N__19870387_4_k_cu_393f2a1c_154776ignoreE
	.align		8
        /*0040*/ 	.dword	_ZN40_INTERNAL_19870387_4_k_cu_393f2a1c_154774cuda3std3__419piecewise_constructE
	.align		8
        /*0048*/ 	.dword	_ZN40_INTERNAL_19870387_4_k_cu_393f2a1c_154774cuda3std3__48in_placeE
	.align		8
        /*0050*/ 	.dword	_ZN40_INTERNAL_19870387_4_k_cu_393f2a1c_154774cuda3std6ranges3__45__cpo4swapE
	.align		8
        /*0058*/ 	.dword	_ZN40_INTERNAL_19870387_4_k_cu_393f2a1c_154774cuda3std6ranges3__45__cpo9iter_moveE
	.align		8
        /*0060*/ 	.dword	_ZN40_INTERNAL_19870387_4_k_cu_393f2a1c_154774cute7productE
	.align		8
        /*0068*/ 	.dword	_ZN40_INTERNAL_19870387_4_k_cu_393f2a1c_154774cute1_E
	.align		8
        /*0070*/ 	.dword	$str$25
	.align		8
        /*0078*/ 	.dword	$str$26
	.align		8
        /*0080*/ 	.dword	$str$27
	.align		8
        /*0088*/ 	.dword	$str$28


//--------------------- .text._ZN7cutlass13device_kernelINS_4gemm6kernel13GemmUniversalIN4cute5tupleIJiiiiEEENS1_10collective13CollectiveMmaINS1_35MainloopSm100TmaUmmaWarpSpecializedILi2ELi2ELi4ENS5_IJNS4_1CILi2EEENSA_ILi1EEESC_EEEEENS5_IJNSA_ILi256EEENSA_ILi96EEESF_EEENS_10bfloat16_tENS5_IJlSC_lEEESI_SJ_NS4_8TiledMMAINS4_8MMA_AtomIJNS4_26SM100_MMA_F16BF16_2x1SM_SSISI_SI_fLi256ELi96ELNS4_4UMMA5MajorE0ELSO_0ELNSN_7ScaleInE0ELSP_0EEEEEENS4_6LayoutINS5_IJSC_SC_SC_EEENS5_IJNSA_ILi0EEESU_SU_EEEEENS5_IJNS4_10UnderscoreESX_SX_EEEEENS4_18SM100_TMA_2SM_LOADENS4_14ComposedLayoutINS4_7SwizzleILi3ELi4ELi3EEENS4_18smem_ptr_flag_bitsILi16EEENSS_INS5_IJNSA_ILi8EEENSA_ILi64EEEEEENS5_IJS17_SC_EEEEEEEvNS4_8identityES10_S1B_vS1C_EENS_8epilogue10collective18CollectiveEpilogueINS1E_23Sm100TmaWarpSpecializedILi3ELi2ELi32ELb1ELb0EEEJNS5_IJNSA_ILi128EEESG_SF_EEENS5_IJNSS_IS1J_SC_EENSS_INSA_ILi32EEESC_EEEEESI_SJ_SI_SJ_NS1E_6fusion15FusionCallbacksIS1I_NS1P_17LinearCombinationISI_fSI_fLNS_15FloatRoundStyleE2EEES1K_S1O_JEEENS4_5SM1004TMEM4LOAD26SM100_TMEM_LOAD_32dp32b32xENS4_13SM90_TMA_LOADENS11_INS12_ILi2ELi4ELi3EEES15_NSS_INS5_IJS16_S1M_EEENS5_IJS1M_SC_EEEEEEENS4_39AutoVectorizingCopyWithAssumedAlignmentILi128EEENS4_14SM90_TMA_STOREES24_S26_S26_EEEvvEEEEvNT_6ParamsE --------------------------
	.section	.text._ZN7cutlass13device_kernelINS_4gemm6kernel13GemmUniversalIN4cute5tupleIJiiiiEEENS1_10collective13CollectiveMmaINS1_35MainloopSm100TmaUmmaWarpSpecializedILi2ELi2ELi4ENS5_IJNS4_1CILi2EEENSA_ILi1EEESC_EEEEENS5_IJNSA_ILi256EEENSA_ILi96EEESF_EEENS_10bfloat16_tENS5_IJlSC_lEEESI_SJ_NS4_8TiledMMAINS4_8MMA_AtomIJNS4_26SM100_MMA_F16BF16_2x1SM_SSISI_SI_fLi256ELi96ELNS4_4UMMA5MajorE0ELSO_0ELNSN_7ScaleInE0ELSP_0EEEEEENS4_6LayoutINS5_IJSC_SC_SC_EEENS5_IJNSA_ILi0EEESU_SU_EEEEENS5_IJNS4_10UnderscoreESX_SX_EEEEENS4_18SM100_TMA_2SM_LOADENS4_14ComposedLayoutINS4_7SwizzleILi3ELi4ELi3EEENS4_18smem_ptr_flag_bitsILi16EEENSS_INS5_IJNSA_ILi8EEENSA_ILi64EEEEEENS5_IJS17_SC_EEEEEEEvNS4_8identityES10_S1B_vS1C_EENS_8epilogue10collective18CollectiveEpilogueINS1E_23Sm100TmaWarpSpecializedILi3ELi2ELi32ELb1ELb0EEEJNS5_IJNSA_ILi128EEESG_SF_EEENS5_IJNSS_IS1J_SC_EENSS_INSA_ILi32EEESC_EEEEESI_SJ_SI_SJ_NS1E_6fusion15FusionCallbacksIS1I_NS1P_17LinearCombinationISI_fSI_fLNS_15FloatRoundStyleE2EEES1K_S1O_JEEENS4_5SM1004TMEM4LOAD26SM100_TMEM_LOAD_32dp32b32xENS4_13SM90_TMA_LOADENS11_INS12_ILi2ELi4ELi3EEES15_NSS_INS5_IJS16_S1M_EEENS5_IJS1M_SC_EEEEEEENS4_39AutoVectorizingCopyWithAssumedAlignmentILi128EEENS4_14SM90_TMA_STOREES24_S26_S26_EEEvvEEEEvNT_6ParamsE,"ax",@progbits
	.align	128
.text._ZN7cutlass13device_kernelINS_4gemm6kernel13GemmUniversalIN4cute5tupleIJiiiiEEENS1_10collective13CollectiveMmaINS1_35MainloopSm100TmaUmmaWarpSpecializedILi2ELi2ELi4ENS5_IJNS4_1CILi2EEENSA_ILi1EEESC_EEEEENS5_IJNSA_ILi256EEENSA_ILi96EEESF_EEENS_10bfloat16_tENS5_IJlSC_lEEESI_SJ_NS4_8TiledMMAINS4_8MMA_AtomIJNS4_26SM100_MMA_F16BF16_2x1SM_SSISI_SI_fLi256ELi96ELNS4_4UMMA5MajorE0ELSO_0ELNSN_7ScaleInE0ELSP_0EEEEEENS4_6LayoutINS5_IJSC_SC_SC_EEENS5_IJNSA_ILi0EEESU_SU_EEEEENS5_IJNS4_10UnderscoreESX_SX_EEEEENS4_18SM100_TMA_2SM_LOADENS4_14ComposedLayoutINS4_7SwizzleILi3ELi4ELi3EEENS4_18smem_ptr_flag_bitsILi16EEENSS_INS5_IJNSA_ILi8EEENSA_ILi64EEEEEENS5_IJS17_SC_EEEEEEEvNS4_8identityES10_S1B_vS1C_EENS_8epilogue10collective18CollectiveEpilogueINS1E_23Sm100TmaWarpSpecializedILi3ELi2ELi32ELb1ELb0EEEJNS5_IJNSA_ILi128EEESG_SF_EEENS5_IJNSS_IS1J_SC_EENSS_INSA_ILi32EEESC_EEEEESI_SJ_SI_SJ_NS1E_6fusion15FusionCallbacksIS1I_NS1P_17LinearCombinationISI_fSI_fLNS_15FloatRoundStyleE2EEES1K_S1O_JEEENS4_5SM1004TMEM4LOAD26SM100_TMEM_LOAD_32dp32b32xENS4_13SM90_TMA_LOADENS11_INS12_ILi2ELi4ELi3EEES15_NSS_INS5_IJS16_S1M_EEENS5_IJS1M_SC_EEEEEEENS4_39AutoVectorizingCopyWithAssumedAlignmentILi128EEENS4_14SM90_TMA_STOREES24_S26_S26_EEEvvEEEEvNT_6ParamsE:
        .type           _ZN7cutlass13device_kernelINS_4gemm6kernel13GemmUniversalIN4cute5tupleIJiiiiEEENS1_10collective13CollectiveMmaINS1_35MainloopSm100TmaUmmaWarpSpecializedILi2ELi2ELi4ENS5_IJNS4_1CILi2EEENSA_ILi1EEESC_EEEEENS5_IJNSA_ILi256EEENSA_ILi96EEESF_EEENS_10bfloat16_tENS5_IJlSC_lEEESI_SJ_NS4_8TiledMMAINS4_8MMA_AtomIJNS4_26SM100_MMA_F16BF16_2x1SM_SSISI_SI_fLi256ELi96ELNS4_4UMMA5MajorE0ELSO_0ELNSN_7ScaleInE0ELSP_0EEEEEENS4_6LayoutINS5_IJSC_SC_SC_EEENS5_IJNSA_ILi0EEESU_SU_EEEEENS5_IJNS4_10UnderscoreESX_SX_EEEEENS4_18SM100_TMA_2SM_LOADENS4_14ComposedLayoutINS4_7SwizzleILi3ELi4ELi3EEENS4_18smem_ptr_flag_bitsILi16EEENSS_INS5_IJNSA_ILi8EEENSA_ILi64EEEEEENS5_IJS17_SC_EEEEEEEvNS4_8identityES10_S1B_vS1C_EENS_8epilogue10collective18CollectiveEpilogueINS1E_23Sm100TmaWarpSpecializedILi3ELi2ELi32ELb1ELb0EEEJNS5_IJNSA_ILi128EEESG_SF_EEENS5_IJNSS_IS1J_SC_EENSS_INSA_ILi32EEESC_EEEEESI_SJ_SI_SJ_NS1E_6fusion15FusionCallbacksIS1I_NS1P_17LinearCombinationISI_fSI_fLNS_15FloatRoundStyleE2EEES1K_S1O_JEEENS4_5SM1004TMEM4LOAD26SM100_TMEM_LOAD_32dp32b32xENS4_13SM90_TMA_LOADENS11_INS12_ILi2ELi4ELi3EEES15_NSS_INS5_IJS16_S1M_EEENS5_IJS1M_SC_EEEEEEENS4_39AutoVectorizingCopyWithAssumedAlignmentILi128EEENS4_14SM90_TMA_STOREES24_S26_S26_EEEvvEEEEvNT_6ParamsE,@function
        .size           _ZN7cutlass13device_kernelINS_4gemm6kernel13GemmUniversalIN4cute5tupleIJiiiiEEENS1_10collective13CollectiveMmaINS1_35MainloopSm100TmaUmmaWarpSpecializedILi2ELi2ELi4ENS5_IJNS4_1CILi2EEENSA_ILi1EEESC_EEEEENS5_IJNSA_ILi256EEENSA_ILi96EEESF_EEENS_10bfloat16_tENS5_IJlSC_lEEESI_SJ_NS4_8TiledMMAINS4_8MMA_AtomIJNS4_26SM100_MMA_F16BF16_2x1SM_SSISI_SI_fLi256ELi96ELNS4_4UMMA5MajorE0ELSO_0ELNSN_7ScaleInE0ELSP_0EEEEEENS4_6LayoutINS5_IJSC_SC_SC_EEENS5_IJNSA_ILi0EEESU_SU_EEEEENS5_IJNS4_10UnderscoreESX_SX_EEEEENS4_18SM100_TMA_2SM_LOADENS4_14ComposedLayoutINS4_7SwizzleILi3ELi4ELi3EEENS4_18smem_ptr_flag_bitsILi16EEENSS_INS5_IJNSA_ILi8EEENSA_ILi64EEEEEENS5_IJS17_SC_EEEEEEEvNS4_8identityES10_S1B_vS1C_EENS_8epilogue10collective18CollectiveEpilogueINS1E_23Sm100TmaWarpSpecializedILi3ELi2ELi32ELb1ELb0EEEJNS5_IJNSA_ILi128EEESG_SF_EEENS5_IJNSS_IS1J_SC_EENSS_INSA_ILi32EEESC_EEEEESI_SJ_SI_SJ_NS1E_6fusion15FusionCallbacksIS1I_NS1P_17LinearCombinationISI_fSI_fLNS_15FloatRoundStyleE2EEES1K_S1O_JEEENS4_5SM1004TMEM4LOAD26SM100_TMEM_LOAD_32dp32b32xENS4_13SM90_TMA_LOADENS11_INS12_ILi2ELi4ELi3EEES15_NSS_INS5_IJS16_S1M_EEENS5_IJS1M_SC_EEEEEEENS4_39AutoVectorizingCopyWithAssumedAlignmentILi128EEENS4_14SM90_TMA_STOREES24_S26_S26_EEEvvEEEEvNT_6ParamsE,(.L_x_178 - _ZN7cutlass13device_kernelINS_4gemm6kernel13GemmUniversalIN4cute5tupleIJiiiiEEENS1_10collective13CollectiveMmaINS1_35MainloopSm100TmaUmmaWarpSpecializedILi2ELi2ELi4ENS5_IJNS4_1CILi2EEENSA_ILi1EEESC_EEEEENS5_IJNSA_ILi256EEENSA_ILi96EEESF_EEENS_10bfloat16_tENS5_IJlSC_lEEESI_SJ_NS4_8TiledMMAINS4_8MMA_AtomIJNS4_26SM100_MMA_F16BF16_2x1SM_SSISI_SI_fLi256ELi96ELNS4_4UMMA5MajorE0ELSO_0ELNSN_7ScaleInE0ELSP_0EEEEEENS4_6LayoutINS5_IJSC_SC_SC_EEENS5_IJNSA_ILi0EEESU_SU_EEEEENS5_IJNS4_10UnderscoreESX_SX_EEEEENS4_18SM100_TMA_2SM_LOADENS4_14ComposedLayoutINS4_7SwizzleILi3ELi4ELi3EEENS4_18smem_ptr_flag_bitsILi16EEENSS_INS5_IJNSA_ILi8EEENSA_ILi64EEEEEENS5_IJS17_SC_EEEEEEEvNS4_8identityES10_S1B_vS1C_EENS_8epilogue10collective18CollectiveEpilogueINS1E_23Sm100TmaWarpSpecializedILi3ELi2ELi32ELb1ELb0EEEJNS5_IJNSA_ILi128EEESG_SF_EEENS5_IJNSS_IS1J_SC_EENSS_INSA_ILi32EEESC_EEEEESI_SJ_SI_SJ_NS1E_6fusion15FusionCallbacksIS1I_NS1P_17LinearCombinationISI_fSI_fLNS_15FloatRoundStyleE2EEES1K_S1O_JEEENS4_5SM1004TMEM4LOAD26SM100_TMEM_LOAD_32dp32b32xENS4_13SM90_TMA_LOADENS11_INS12_ILi2ELi4ELi3EEES15_NSS_INS5_IJS16_S1M_EEENS5_IJS1M_SC_EEEEEEENS4_39AutoVectorizingCopyWithAssumedAlignmentILi128EEENS4_14SM90_TMA_STOREES24_S26_S26_EEEvvEEEEvNT_6ParamsE)
        .other          _ZN7cutlass13device_kernelINS_4gemm6kernel13GemmUniversalIN4cute5tupleIJiiiiEEENS1_10collective13CollectiveMmaINS1_35MainloopSm100TmaUmmaWarpSpecializedILi2ELi2ELi4ENS5_IJNS4_1CILi2EEENSA_ILi1EEESC_EEEEENS5_IJNSA_ILi256EEENSA_ILi96EEESF_EEENS_10bfloat16_tENS5_IJlSC_lEEESI_SJ_NS4_8TiledMMAINS4_8MMA_AtomIJNS4_26SM100_MMA_F16BF16_2x1SM_SSISI_SI_fLi256ELi96ELNS4_4UMMA5MajorE0ELSO_0ELNSN_7ScaleInE0ELSP_0EEEEEENS4_6LayoutINS5_IJSC_SC_SC_EEENS5_IJNSA_ILi0EEESU_SU_EEEEENS5_IJNS4_10UnderscoreESX_SX_EEEEENS4_18SM100_TMA_2SM_LOADENS4_14ComposedLayoutINS4_7SwizzleILi3ELi4ELi3EEENS4_18smem_ptr_flag_bitsILi16EEENSS_INS5_IJNSA_ILi8EEENSA_ILi64EEEEEENS5_IJS17_SC_EEEEEEEvNS4_8identityES10_S1B_vS1C_EENS_8epilogue10collective18CollectiveEpilogueINS1E_23Sm100TmaWarpSpecializedILi3ELi2ELi32ELb1ELb0EEEJNS5_IJNSA_ILi128EEESG_SF_EEENS5_IJNSS_IS1J_SC_EENSS_INSA_ILi32EEESC_EEEEESI_SJ_SI_SJ_NS1E_6fusion15FusionCallbacksIS1I_NS1P_17LinearCombinationISI_fSI_fLNS_15FloatRoundStyleE2EEES1K_S1O_JEEENS4_5SM1004TMEM4LOAD26SM100_TMEM_LOAD_32dp32b32xENS4_13SM90_TMA_LOADENS11_INS12_ILi2ELi4ELi3EEES15_NSS_INS5_IJS16_S1M_EEENS5_IJS1M_SC_EEEEEEENS4_39AutoVectorizingCopyWithAssumedAlignmentILi128EEENS4_14SM90_TMA_STOREES24_S26_S26_EEEvvEEEEvNT_6ParamsE,@"STO_CUDA_ENTRY STV_DEFAULT"
_ZN7cutlass13device_kernelINS_4gemm6kernel13GemmUniversalIN4cute5tupleIJiiiiEEENS1_10collective13CollectiveMmaINS1_35MainloopSm100TmaUmmaWarpSpecializedILi2ELi2ELi4ENS5_IJNS4_1CILi2EEENSA_ILi1EEESC_EEEEENS5_IJNSA_ILi256EEENSA_ILi96EEESF_EEENS_10bfloat16_tENS5_IJlSC_lEEESI_SJ_NS4_8TiledMMAINS4_8MMA_AtomIJNS4_26SM100_MMA_F16BF16_2x1SM_SSISI_SI_fLi256ELi96ELNS4_4UMMA5MajorE0ELSO_0ELNSN_7ScaleInE0ELSP_0EEEEEENS4_6LayoutINS5_IJSC_SC_SC_EEENS5_IJNSA_ILi0EEESU_SU_EEEEENS5_IJNS4_10UnderscoreESX_SX_EEEEENS4_18SM100_TMA_2SM_LOADENS4_14ComposedLayoutINS4_7SwizzleILi3ELi4ELi3EEENS4_18smem_ptr_flag_bitsILi16EEENSS_INS5_IJNSA_ILi8EEENSA_ILi64EEEEEENS5_IJS17_SC_EEEEEEEvNS4_8identityES10_S1B_vS1C_EENS_8epilogue10collective18CollectiveEpilogueINS1E_23Sm100TmaWarpSpecializedILi3ELi2ELi32ELb1ELb0EEEJNS5_IJNSA_ILi128EEESG_SF_EEENS5_IJNSS_IS1J_SC_EENSS_INSA_ILi32EEESC_EEEEESI_SJ_SI_SJ_NS1E_6fusion15FusionCallbacksIS1I_NS1P_17LinearCombinationISI_fSI_fLNS_15FloatRoundStyleE2EEES1K_S1O_JEEENS4_5SM1004TMEM4LOAD26SM100_TMEM_LOAD_32dp32b32xENS4_13SM90_TMA_LOADENS11_INS12_ILi2ELi4ELi3EEES15_NSS_INS5_IJS16_S1M_EEENS5_IJS1M_SC_EEEEEEENS4_39AutoVectorizingCopyWithAssumedAlignmentILi128EEENS4_14SM90_TMA_STOREES24_S26_S26_EEEvvEEEEvNT_6ParamsE:
[----:B------:R-:W1:Y:S01]  /*0000*/  LDC R1, c[0x0][0x37c] ;  /* 0x0000df00ff017b82 */ /* 0x000e620000000800 */
[----:B------:R-:W2:Y:S01]  /*0010*/  S2R R105, SR_TID.X ;  /* 0x0000000000697919 */ /* 0x000ea20000002100 */
[----:B------:R-:W3:Y:S06]  /*0020*/  LDCU.64 UR8, c[0x0][0x890] ;  /* 0x00011200ff0877ac */ /* 0x000eec0008000a00 */
[----:B------:R-:W4:Y:S01]  /*0030*/  S2UR UR37, SR_CgaCtaId ;  /* 0x00000000002579c3 */ /* 0x000f220000008800 */
[----:B------:R-:W-:Y:S02]  /*0040*/  PRMT R92, RZ, 0x7610, R92 ;  /* 0x00007610ff5c7816 */ /* 0x000fe4000000005c */
[----:B------:R-:W-:Y:S01]  /*0050*/  ELECT P1, URZ, PT ;  /* 0x0000000000ff782f */ /* 0x000fe20003820000 */
[----:B------:R-:W1:Y:S01]  /*0060*/  LDCU.64 UR52, c[0x0][0x358] ;  /* 0x00006b00ff3477ac */ /* 0x000e620008000a00 */
[----:B---3--:R-:W-:-:S04]  /*0070*/  UISETP.NE.U32.AND UP0, UPT, UR8, URZ, UPT ;  /* 0x000000ff0800728c */ /* 0x008fc8000bf05070 */
[----:B------:R-:W-:Y:S02]  /*0080*/  UISETP.NE.AND.EX UP0, UPT, UR9, URZ, UPT, UP0 ;  /* 0x000000ff0900728c */ /* 0x000fe4000bf05300 */
[----:B----4-:R-:W-:Y:S02]  /*0090*/  ULOP3.LUT UR5, UR37, 0x1, URZ, 0xc0, !UPT ;  /* 0x0000000125057892 */ /* 0x010fe4000f8ec0ff */
[----:B------:R-:W-:Y:S01]  /*00a0*/  ULOP3.LUT UR4, UR37, 0x1, URZ, 0x3c, !UPT ;  /* 0x0000000125047892 */ /* 0x000fe2000f8e3cff */
[----:B--2---:R-:W-:-:S03]  /*00b0*/  SHF.R.U32.HI R96, RZ, 0x5, R105 ;  /* 0x00000005ff607819 */ /* 0x004fc60000011669 */
[----:B------:R-:W-:Y:S02]  /*00c0*/  IMAD.U32 R12, RZ, RZ, UR5 ;  /* 0x00000005ff0c7e24 */ /* 0x000fe4000f8e00ff */
[----:B------:R-:W-:Y:S01]  /*00d0*/  IMAD.U32 R11, RZ, RZ, UR4 ;  /* 0x00000004ff0b7e24 */ /* 0x000fe2000f8e00ff */
[----:B------:R-:W2:Y:S02]  /*00e0*/  SHFL.IDX PT, R0, R96, RZ, 0x1f ;  /* 0x00001fff60007589 */ /* 0x000ea400000e0000 */
[----:B--2---:R-:W-:Y:S01]  /*00f0*/  R2UR UR10, R0 ;  /* 0x00000000000a72ca */ /* 0x004fe200000e0000 */
[----:B-1----:R-:W-:-:S14]  /*0100*/  BRA.U UP0, `(.L_x_0) ;  /* 0x00000001002c7547 */ /* 0x002fdc000b800000 */
[----:B------:R-:W1:Y:S02]  /*0110*/  LDCU.64 UR4, c[0x0][0x888] ;  /* 0x00011100ff0477ac */ /* 0x000e640008000a00 */
[----:B-1----:R-:W-:-:S04]  /*0120*/  UISETP.NE.U32.AND UP0, UPT, UR4, URZ, UPT ;  /* 0x000000ff0400728c */ /* 0x002fc8000bf05070 */
[----:B------:R-:W-:-:S09]  /*0130*/  UISETP.NE.AND.EX UP0, UPT, UR5, URZ, UPT, UP0 ;  /* 0x000000ff0500728c */ /* 0x000fd2000bf05300 */
[----:B------:R-:W-:Y:S05]  /*0140*/  BRA.U !UP0, `(.L_x_1) ;  /* 0x0000000108107547 */ /* 0x000fea000b800000 */
[----:B------:R-:W1:Y:S02]  /*0150*/  LDC.64 R2, c[0x0][0x888] ;  /* 0x00022200ff027b82 */ /* 0x000e640000000a00 */
[----:B-1----:R1:W5:Y:S01]  /*0160*/  LDG.E R49, desc[UR52][R2.64] ;  /* 0x0000003402317981 */ /* 0x002362000c1e1900 */
[----:B------:R-:W-:Y:S01]  /*0170*/  HFMA2 R92, -RZ, RZ, 0, 5.9604644775390625e-08 ;  /* 0x00000001ff5c7431 */ /* 0x000fe200000001ff */
[----:B------:R-:W-:Y:S05]  /*0180*/  BRA `(.L_x_0) ;  /* 0x00000000000c7947 */ /* 0x000fea0003800000 */
.L_x_1:
[----:B------:R-:W1:Y:S01]  /*0190*/  LDCU UR4, c[0x0][0x880] ;  /* 0x00011000ff0477ac */ /* 0x000e620008000800 */
[----:B------:R-:W-:Y:S01]  /*01a0*/  HFMA2 R92, -RZ, RZ, 0, 5.9604644775390625e-08 ;  /* 0x00000001ff5c7431 */ /* 0x000fe200000001ff */
[----:B-1----:R-:W-:-:S07]  /*01b0*/  MOV R49, UR4 ;  /* 0x0000000400317c02 */ /* 0x002fce0008000f00 */
.L_x_0:
[----:B------:R-:W2:Y:S02]  /*01c0*/  LDCU.64 UR4, c[0x0][0x8b0] ;  /* 0x00011600ff0477ac */ /* 0x000ea40008000a00 */
[----:B--2---:R-:W-:-:S04]  /*01d0*/  UISETP.NE.U32.AND UP0, UPT, UR4, URZ, UPT ;  /* 0x000000ff0400728c */ /* 0x004fc8000bf05070 */
[----:B------:R-:W-:-:S09]  /*01e0*/  UISETP.NE.AND.EX UP0, UPT, UR5, URZ, UPT, UP0 ;  /* 0x000000ff0500728c */ /* 0x000fd2000bf05300 */
[----:B------:R-:W-:Y:S05]  /*01f0*/  BRA.U UP0, `(.L_x_2) ;  /* 0x0000000100247547 */ /* 0x000fea000b800000 */
[----:B------:R-:W2:Y:S02]  /*0200*/  LDCU.64 UR4, c[0x0][0x8a8] ;  /* 0x00011500ff0477ac */ /* 0x000ea40008000a00 */
[----:B--2---:R-:W-:-:S04]  /*0210*/  UISETP.NE.U32.AND UP0, UPT, UR4, URZ, UPT ;  /* 0x000000ff0400728c */ /* 0x004fc8000bf05070 */
[----:B------:R-:W-:-:S09]  /*0220*/  UISETP.NE.AND.EX UP0, UPT, UR5, URZ, UPT, UP0 ;  /* 0x000000ff0500728c */ /* 0x000fd2000bf05300 */
[----:B------:R-:W-:Y:S05]  /*0230*/  BRA.U !UP0, `(.L_x_3) ;  /* 0x00000001080c7547 */ /* 0x000fea000b800000 */
[----:B------:R-:W2:Y:S02]  /*0240*/  LDC.64 R46, c[0x0][0x8a8] ;  /* 0x00022a00ff2e7b82 */ /* 0x000ea40000000a00 */
[----:B--2---:R2:W5:Y:S01]  /*0250*/  LDG.E R46, desc[UR52][R46.64] ;  /* 0x000000342e2e7981 */ /* 0x004562000c1e1900 */
[----:B------:R-:W-:Y:S05]  /*0260*/  BRA `(.L_x_2) ;  /* 0x0000000000087947 */ /* 0x000fea0003800000 */
.L_x_3:
[----:B------:R-:W2:Y:S02]  /*0270*/  LDCU UR4, c[0x0][0x8a0] ;  /* 0x00011400ff0477ac */ /* 0x000ea40008000800 */
[----:B--2---:R-:W-:Y:S02]  /*0280*/  MOV R46, UR4 ;  /* 0x00000004002e7c02 */ /* 0x004fe40008000f00 */
.L_x_2:
[----:B------:R-:W-:Y:S01]  /*0290*/  IMAD.U32 R0, RZ, RZ, UR10 ;  /* 0x0000000aff007e24 */ /* 0x000fe2000f8e00ff */
[----:B------:R-:W-:Y:S04]  /*02a0*/  BSSY.RECONVERGENT B0, `(.L_x_4) ;  /* 0x000000c000007945 */ /* 0x000fe80003800200 */
[C---:B------:R-:W-:Y:S02]  /*02b0*/  ISETP.NE.OR P2, PT, R0.reuse, 0x1, !P1 ;  /* 0x000000010000780c */ /* 0x040fe40004f45670 */
[----:B------:R-:W-:-:S11]  /*02c0*/  ISETP.NE.OR P0, PT, R0, 0x3, !P1 ;  /* 0x000000030000780c */ /* 0x000fd60004f05670 */
[----:B------:R-:W-:Y:S05]  /*02d0*/  @P2 BRA `(.L_x_5) ;  /* 0x0000000000202947 */ /* 0x000fea0003800000 */
[----:B------:R-:W3:Y:S02]  /*02e0*/  LDCU.64 UR4, c[0x0][0x348] ;  /* 0x00006900ff0477ac */ /* 0x000ee40008000a00 */
[----:B---3--:R-:W-:Y:S02]  /*02f0*/  UIADD3 UR6, UP1, UPT, UR4, 0x80, URZ ;  /* 0x0000008004067890 */ /* 0x008fe4000ff3e0ff */
[----:B------:R-:W-:Y:S02]  /*0300*/  UIADD3 UR4, UP0, UPT, UR4, 0x180, URZ ;  /* 0x0000018004047890 */ /* 0x000fe4000ff1e0ff */
[----:B------:R-:W-:Y:S02]  /*0310*/  UIADD3.X UR7, UPT, UPT, URZ, UR5, URZ, UP1, !UPT ;  /* 0x00000005ff077290 */ /* 0x000fe40008ffe4ff */
[----:B------:R-:W-:-:S07]  /*0320*/  UIADD3.X UR5, UPT, UPT, URZ, UR5, URZ, UP0, !UPT ;  /* 0x00000005ff057290 */ /* 0x000fce00087fe4ff */
[----:B------:R3:W-:Y:S02]  /*0330*/  UTMACCTL.PF [UR6] ;  /* 0x00000000060079b9 */ /* 0x0007e40008040000 */
[----:B------:R3:W-:Y:S02]  /*0340*/  UTMACCTL.PF [UR4] ;  /* 0x00000000040079b9 */ /* 0x0007e40008040000 */
[----:B---3--:R-:W-:Y:S01]  /*0350*/  NOP ;  /* 0x0000000000007918 */ /* 0x008fe20000000000 */
.L_x_5:
[----:B------:R-:W-:Y:S05]  /*0360*/  BSYNC.RECONVERGENT B0 ;  /* 0x0000000000007941 */ /* 0x000fea0003800200 */
.L_x_4:
[----:B------:R-:W-:Y:S04]  /*0370*/  BSSY.RECONVERGENT B0, `(.L_x_6) ;  /* 0x000000a000007945 */ /* 0x000fe80003800200 */
        /* <DEDUP_REMOVED lines=9> */
.L_x_7:
[----:B------:R-:W-:Y:S05]  /*0410*/  BSYNC.RECONVERGENT B0 ;  /* 0x0000000000007941 */ /* 0x000fea0003800200 */
.L_x_6:
[----:B------:R-:W3:Y:S01]  /*0420*/  LDCU.64 UR4, c[0x0][0x888] ;  /* 0x00011100ff0477ac */ /* 0x000ee20008000a00 */
[----:B------:R-:W-:Y:S02]  /*0430*/  UISETP.EQ.U32.AND UP1, UPT, UR8, URZ, UPT ;  /* 0x000000ff0800728c */ /* 0x000fe4000bf22070 */
[----:B------:R-:W-:Y:S02]  /*0440*/  UPLOP3.LUT UP5, UPT, UPT, UPT, UPT, 0x80, 0x8 ;  /* 0x000000000008789c */ /* 0x000fe40003faf070 */
[----:B---3--:R-:W-:-:S04]  /*0450*/  UISETP.NE.U32.AND UP0, UPT, UR4, URZ, UPT ;  /* 0x000000ff0400728c */ /* 0x008fc8000bf05070 */
[----:B------:R-:W-:-:S04]  /*0460*/  UISETP.NE.AND.EX UP0, UPT, UR5, URZ, UPT, UP0 ;  /* 0x000000ff0500728c */ /* 0x000fc8000bf05300 */
[----:B------:R-:W-:-:S04]  /*0470*/  UISETP.EQ.OR.EX UP2, UPT, UR9, URZ, !UP0, UP1 ;  /* 0x000000ff0900728c */ /* 0x000fc8000c742710 */
[----:B------:R-:W-:-:S05]  /*0480*/  UP2UR UR50, UPR, URZ, 0x4 ;  /* 0x00000004ff327883 */ /* 0x000fca0008000000 */
[----:B------:R-:W-:Y:S07]  /*0490*/  BRA.U !UP2, `(.L_x_8) ;  /* 0x000000010a207547 */ /* 0x000fee000b800000 */
[----:B------:R-:W-:Y:S01]  /*04a0*/  UISETP.NE.U32.AND UP2, UPT, UR8, URZ, UPT ;  /* 0x000000ff0800728c */ /* 0x000fe2000bf45070 */
[----:B-----5:R-:W-:Y:S01]  /*04b0*/  FSETP.NEU.AND P0, PT, R49, RZ, PT ;  /* 0x000000ff3100720b */ /* 0x020fe20003f0d000 */
[----:B------:R-:W-:Y:S02]  /*04c0*/  USEL UR4, URZ, 0xffffffff, UP0 ;  /* 0xffffffffff047887 */ /* 0x000fe40008000000 */
[----:B------:R-:W-:-:S10]  /*04d0*/  UISETP.NE.AND.EX UP2, UPT, UR9, URZ, UPT, UP2 ;  /* 0x000000ff0900728c */ /* 0x000fd4000bf45320 */
[----:B------:R-:W-:Y:S01]  /*04e0*/  VOTEU.ANY UP1, P0 ;  /* 0x0000000000ff7886 */ /* 0x000fe20000020100 */
[----:B------:R-:W-:-:S04]  /*04f0*/  @!UP2 USEL UR4, URZ, 0xffffffff, UP1 ;  /* 0xffffffffff04a887 */ /* 0x000fc80008800000 */
[----:B------:R-:W-:-:S04]  /*0500*/  ULOP3.LUT UR4, UR4, 0x1, URZ, 0xc0, !UPT ;  /* 0x0000000104047892 */ /* 0x000fc8000f8ec0ff */
[----:B------:R-:W-:-:S11]  /*0510*/  UISETP.NE.U32.AND UP5, UPT, UR4, 0x1, UPT ;  /* 0x000000010400788c */ /* 0x000fd6000bfa5070 */
.L_x_8:
[----:B------:R-:W3:Y:S01]  /*0520*/  SHFL.IDX PT, R0, R96, RZ, 0x1f ;  /* 0x00001fff60007589 */ /* 0x000ee200000e0000 */
[----:B------:R-:W-:Y:S01]  /*0530*/  R2UR UR4, R12 ;  /* 0x000000000c0472ca */ /* 0x000fe200000e0000 */
[----:B------:R-:W-:-:S04]  /*0540*/  UISETP.NE.AND UP1, UPT, UR10, 0x2, UPT ;  /* 0x000000020a00788c */ /* 0x000fc8000bf25270 */
[----:B------:R-:W-:-:S08]  /*0550*/  USEL UR38, URZ, 0x1, UP1 ;  /* 0x00000001ff267887 */ /* 0x000fd00008800000 */
[----:B------:R-:W-:-:S06]  /*0560*/  UISETP.EQ.AND UP2, UPT, UR4, URZ, !UP1 ;  /* 0x000000ff0400728c */ /* 0x000fcc000cf42270 */
[----:B------:R-:W-:Y:S02]  /*0570*/  PLOP3.LUT P5, PT, P1, PT, UP2, 0x80, 0x8 ;  /* 0x000000000008781c */ /* 0x000fe40000faf028 */
[----:B---3--:R-:W-:-:S13]  /*0580*/  ISETP.NE.AND P0, PT, R0, RZ, PT ;  /* 0x000000ff0000720c */ /* 0x008fda0003f05270 */
[----:B------:R-:W-:Y:S05]  /*0590*/  @P0 BRA `(.L_x_9) ;  /* 0x0000000000340947 */ /* 0x000fea0003800000 */
[----:B------:R-:W-:Y:S01]  /*05a0*/  UMOV UR4, 0x400 ;  /* 0x0000040000047882 */ /* 0x000fe20000000000 */
[----:B------:R-:W-:Y:S01]  /*05b0*/  UMOV UR6, 0x1 ;  /* 0x0000000100067882 */ /* 0x000fe20000000000 */
[----:B------:R-:W-:Y:S02]  /*05c0*/  ULEA UR4, UR37, UR4, 0x18 ;  /* 0x0000000425047291 */ /* 0x000fe4000f8ec0ff */
[----:B------:R-:W-:-:S04]  /*05d0*/  UIADD3 UR6, UPT, UPT, -UR6, 0x100000, URZ ;  /* 0x0010000006067890 */ /* 0x000fc8000fffe1ff */
[----:B------:R-:W-:Y:S02]  /*05e0*/  USHF.L.U32 UR7, UR6, 0xb, URZ ;  /* 0x0000000b06077899 */ /* 0x000fe400080006ff */
[----:B------:R-:W-:Y:S01]  /*05f0*/  USHF.L.U32 UR6, UR6, 0x1, URZ ;  /* 0x0000000106067899 */ /* 0x000fe200080006ff */
[----:B------:R-:W-:Y:S01]  /*0600*/  ELECT P0, URZ, PT ;  /* 0x0000000000ff782f */ /* 0x000fe20003800000 */
[----:B------:R-:W3:Y:S10]  /*0610*/  FENCE.VIEW.ASYNC.S ;  /* 0x00000000000073c6 */ /* 0x000ef40000000000 */
[----:B---3--:R3:W4:Y:S01]  /*0620*/  SYNCS.EXCH.64 URZ, [UR4], UR6 ;  /* 0x0000000604ff75b2 */ /* 0x0087220008000100 */
[----:B------:R3:W1:Y:S01]  /*0630*/  SYNCS.EXCH.64 URZ, [UR4+0x10], UR6 ;  /* 0x0000100604ff75b2 */ /* 0x0006620008000100 */
[----:B------:R3:W1:Y:S01]  /*0640*/  SYNCS.EXCH.64 URZ, [UR4+0x8], UR6 ;  /* 0x0000080604ff75b2 */ /* 0x0006620008000100 */
[----:B------:R3:W1:Y:S01]  /*0650*/  SYNCS.EXCH.64 URZ, [UR4+0x18], UR6 ;  /* 0x0000180604ff75b2 */ /* 0x0006620008000100 */
[----:B------:R-:W-:Y:S01]  /*0660*/  NOP ;  /* 0x0000000000007918 */ /* 0x000fe20000000000 */
.L_x_9:
[----:B------:R-:W2:Y:S01]  /*0670*/  SHFL.IDX PT, R0, R96, RZ, 0x1f ;  /* 0x00001fff60007589 */ /* 0x000ea200000e0000 */
[----:B------:R-:W-:Y:S01]  /*0680*/  NOP ;  /* 0x0000000000007918 */ /* 0x000fe20000000000 */
[----:B--2---:R-:W-:-:S13]  /*0690*/  ISETP.NE.AND P0, PT, R0, 0x1, PT ;  /* 0x000000010000780c */ /* 0x004fda0003f05270 */
[----:B------:R-:W-:Y:S05]  /*06a0*/  @P0 BRA `(.L_x_10) ;  /* 0x00000000004c0947 */ /* 0x000fea0003800000 */
[----:B---3--:R-:W-:Y:S01]  /*06b0*/  UMOV UR4, 0x400 ;  /* 0x0000040000047882 */ /* 0x008fe20000000000 */
[----:B------:R-:W-:Y:S01]  /*06c0*/  UMOV UR8, 0x20 ;  /* 0x0000002000087882 */ /* 0x000fe20000000000 */
[----:B------:R-:W-:Y:S01]  /*06d0*/  UMOV UR6, 0x80 ;  /* 0x0000008000067882 */ /* 0x000fe20000000000 */
[----:B------:R-:W-:Y:S02]  /*06e0*/  ULEA UR4, UR37, UR4, 0x18 ;  /* 0x0000000425047291 */ /* 0x000fe4000f8ec0ff */
[----:B------:R-:W-:-:S04]  /*06f0*/  UIADD3 UR8, UPT, UPT, -UR8, 0x100000, URZ ;  /* 0x0010000008087890 */ /* 0x000fc8000fffe1ff */
[----:B------:R-:W-:Y:S02]  /*0700*/  USHF.L.U32 UR9, UR8, 0xb, URZ ;  /* 0x0000000b08097899 */ /* 0x000fe400080006ff */
[----:B------:R-:W-:Y:S02]  /*0710*/  USHF.L.U32 UR8, UR8, 0x1, URZ ;  /* 0x0000000108087899 */ /* 0x000fe400080006ff */
[----:B------:R-:W-:-:S04]  /*0720*/  UIADD3 UR6, UPT, UPT, -UR6, 0x100000, URZ ;  /* 0x0010000006067890 */ /* 0x000fc8000fffe1ff */
[----:B------:R-:W-:Y:S02]  /*0730*/  USHF.L.U32 UR7, UR6, 0xb, URZ ;  /* 0x0000000b06077899 */ /* 0x000fe400080006ff */
[----:B------:R-:W-:Y:S01]  /*0740*/  USHF.L.U32 UR6, UR6, 0x1, URZ ;  /* 0x0000000106067899 */ /* 0x000fe200080006ff */
[----:B------:R-:W-:Y:S01]  /*0750*/  ELECT P0, URZ, PT ;  /* 0x0000000000ff782f */ /* 0x000fe20003800000 */
[----:B------:R-:W2:Y:S02]  /*0760*/  FENCE.VIEW.ASYNC.S ;  /* 0x00000000000073c6 */ /* 0x000ea40000000000 */
[----:B--2---:R2:W3:Y:S08]  /*0770*/  SYNCS.EXCH.64 URZ, [UR4+0x20], UR8 ;  /* 0x0000200804ff75b2 */ /* 0x0044f00008000100 */
[----:B------:R2:W1:Y:S01]  /*0780*/  SYNCS.EXCH.64 URZ, [UR4+0x38], UR6 ;  /* 0x0000380604ff75b2 */ /* 0x0004620008000100 */
[----:B------:R2:W1:Y:S01]  /*0790*/  SYNCS.EXCH.64 URZ, [UR4+0x28], UR8 ;  /* 0x0000280804ff75b2 */ /* 0x0004620008000100 */
[----:B------:R2:W1:Y:S01]  /*07a0*/  SYNCS.EXCH.64 URZ, [UR4+0x40], UR6 ;  /* 0x0000400604ff75b2 */ /* 0x0004620008000100 */
[----:B------:R2:W1:Y:S01]  /*07b0*/  SYNCS.EXCH.64 URZ, [UR4+0x30], UR8 ;  /* 0x0000300804ff75b2 */ /* 0x0004620008000100 */
[----:B------:R2:W1:Y:S01]  /*07c0*/  SYNCS.EXCH.64 URZ, [UR4+0x48], UR6 ;  /* 0x0000480604ff75b2 */ /* 0x0004620008000100 */
[----:B------:R-:W-:Y:S01]  /*07d0*/  NOP ;  /* 0x0000000000007918 */ /* 0x000fe20000000000 */
.L_x_10:
[----:B------:R-:W4:Y:S01]  /*07e0*/  SHFL.IDX PT, R0, R96, RZ, 0x1f ;  /* 0x00001fff60007589 */ /* 0x000f2200000e0000 */
[----:B------:R-:W-:Y:S01]  /*07f0*/  NOP ;  /* 0x0000000000007918 */ /* 0x000fe20000000000 */
[----:B----4-:R-:W-:-:S13]  /*0800*/  ISETP.NE.AND P0, PT, R0, 0x3, PT ;  /* 0x000000030000780c */ /* 0x010fda0003f05270 */
[----:B------:R-:W-:Y:S05]  /*0810*/  @P0 BRA `(.L_x_11) ;  /* 0x00000000002c0947 */ /* 0x000fea0003800000 */
[----:B--23--:R-:W-:Y:S01]  /*0820*/  UMOV UR4, 0x400 ;  /* 0x0000040000047882 */ /* 0x00cfe20000000000 */
[----:B------:R-:W-:Y:S01]  /*0830*/  UMOV UR6, 0x20 ;  /* 0x0000002000067882 */ /* 0x000fe20000000000 */
[----:B------:R-:W-:Y:S02]  /*0840*/  ULEA UR4, UR37, UR4, 0x18 ;  /* 0x0000000425047291 */ /* 0x000fe4000f8ec0ff */
[----:B------:R-:W-:-:S04]  /*0850*/  UIADD3 UR6, UPT, UPT, -UR6, 0x100000, URZ ;  /* 0x0010000006067890 */ /* 0x000fc8000fffe1ff */
[----:B------:R-:W-:Y:S02]  /*0860*/  USHF.L.U32 UR7, UR6, 0xb, URZ ;  /* 0x0000000b06077899 */ /* 0x000fe400080006ff */
[----:B------:R-:W-:Y:S01]  /*0870*/  USHF.L.U32 UR6, UR6, 0x1, URZ ;  /* 0x0000000106067899 */ /* 0x000fe200080006ff */
[----:B------:R-:W-:Y:S01]  /*0880*/  ELECT P0, URZ, PT ;  /* 0x0000000000ff782f */ /* 0x000fe20003800000 */
[----:B------:R-:W2:Y:S10]  /*0890*/  FENCE.VIEW.ASYNC.S ;  /* 0x00000000000073c6 */ /* 0x000eb40000000000 */
[----:B--2---:R4:W2:Y:S01]  /*08a0*/  SYNCS.EXCH.64 URZ, [UR4+0x50], UR6 ;  /* 0x0000500604ff75b2 */ /* 0x0048a20008000100 */
[----:B------:R4:W3:Y:S02]  /*08b0*/  SYNCS.EXCH.64 URZ, [UR4+0x58], UR6 ;  /* 0x0000580604ff75b2 */ /* 0x0008e40008000100 */
[----:B----4-:R-:W-:Y:S01]  /*08c0*/  NOP ;  /* 0x0000000000007918 */ /* 0x010fe20000000000 */
.L_x_11:
[----:B------:R-:W4:Y:S01]  /*08d0*/  SHFL.IDX PT, R0, R96, RZ, 0x1f ;  /* 0x00001fff60007589 */ /* 0x000f2200000e0000 */
[----:B------:R-:W-:Y:S01]  /*08e0*/  NOP ;  /* 0x0000000000007918 */ /* 0x000fe20000000000 */
[----:B----4-:R-:W-:-:S13]  /*08f0*/  ISETP.NE.AND P0, PT, R0, 0x4, PT ;  /* 0x000000040000780c */ /* 0x010fda0003f05270 */
[----:B------:R-:W-:Y:S05]  /*0900*/  @P0 BRA `(.L_x_12) ;  /* 0x0000000000480947 */ /* 0x000fea0003800000 */
[----:B--23--:R-:W-:Y:S01]  /*0910*/  UMOV UR6, 0x1e0 ;  /* 0x000001e000067882 */ /* 0x00cfe20000000000 */
[----:B------:R-:W-:Y:S01]  /*0920*/  UMOV UR4, 0x400 ;  /* 0x0000040000047882 */ /* 0x000fe20000000000 */
[----:B------:R-:W-:Y:S01]  /*0930*/  USEL UR6, UR6, 0x1a0, UP5 ;  /* 0x000001a006067887 */ /* 0x000fe2000a800000 */
        /* <DEDUP_REMOVED lines=10> */
[----:B--2---:R4:W2:Y:S08]  /*09e0*/  SYNCS.EXCH.64 URZ, [UR4+0x60], UR8 ;  /* 0x0000600804ff75b2 */ /* 0x0048b00008000100 */
[----:B------:R4:W3:Y:S01]  /*09f0*/  SYNCS.EXCH.64 URZ, [UR4+0x70], UR6 ;  /* 0x0000700604ff75b2 */ /* 0x0008e20008000100 */
[----:B------:R4:W1:Y:S01]  /*0a00*/  SYNCS.EXCH.64 URZ, [UR4+0x68], UR8 ;  /* 0x0000680804ff75b2 */ /* 0x0008620008000100 */
[----:B------:R4:W1:Y:S02]  /*0a10*/  SYNCS.EXCH.64 URZ, [UR4+0x78], UR6 ;  /* 0x0000780604ff75b2 */ /* 0x0008640008000100 */
[----:B----4-:R-:W-:Y:S01]  /*0a20*/  NOP ;  /* 0x0000000000007918 */ /* 0x010fe20000000000 */
.L_x_12:
[----:B------:R-:W4:Y:S01]  /*0a30*/  SHFL.IDX PT, R0, R96, RZ, 0x1f ;  /* 0x00001fff60007589 */ /* 0x000f2200000e0000 */
[----:B------:R-:W-:Y:S01]  /*0a40*/  NOP ;  /* 0x0000000000007918 */ /* 0x000fe20000000000 */
[----:B----4-:R-:W-:-:S13]  /*0a50*/  ISETP.NE.AND P0, PT, R0, 0x5, PT ;  /* 0x000000050000780c */ /* 0x010fda0003f05270 */
[----:B------:R-:W-:Y:S05]  /*0a60*/  @P0 BRA `(.L_x_13) ;  /* 0x0000000000540947 */ /* 0x000fea0003800000 */
[----:B--23--:R-:W-:Y:S01]  /*0a70*/  UMOV UR4, 0x400 ;  /* 0x0000040000047882 */ /* 0x00cfe20000000000 */
        /* <DEDUP_REMOVED lines=14> */
[----:B------:R4:W1:Y:S01]  /*0b60*/  SYNCS.EXCH.64 URZ, [UR4+0xa8], UR8 ;  /* 0x0000a80804ff75b2 */ /* 0x0008620008000100 */
[----:B------:R4:W1:Y:S01]  /*0b70*/  SYNCS.EXCH.64 URZ, [UR4+0x90], UR6 ;  /* 0x0000900604ff75b2 */ /* 0x0008620008000100 */
[----:B------:R4:W1:Y:S01]  /*0b80*/  SYNCS.EXCH.64 URZ, [UR4+0xb0], UR8 ;  /* 0x0000b00804ff75b2 */ /* 0x0008620008000100 */
[----:B------:R4:W1:Y:S01]  /*0b90*/  SYNCS.EXCH.64 URZ, [UR4+0x98], UR6 ;  /* 0x0000980604ff75b2 */ /* 0x0008620008000100 */
[----:B------:R4:W1:Y:S02]  /*0ba0*/  SYNCS.EXCH.64 URZ, [UR4+0xb8], UR8 ;  /* 0x0000b80804ff75b2 */ /* 0x0008640008000100 */
[----:B----4-:R-:W-:Y:S01]  /*0bb0*/  NOP ;  /* 0x0000000000007918 */ /* 0x010fe20000000000 */
.L_x_13:
[----:B------:R-:W4:Y:S01]  /*0bc0*/  SHFL.IDX PT, R0, R96, RZ, 0x1f ;  /* 0x00001fff60007589 */ /* 0x000f2200000e0000 */
[----:B------:R-:W-:Y:S01]  /*0bd0*/  ISETP.NE.OR P1, PT, RZ, UR10, !P1 ;  /* 0x0000000aff007c0c */ /* 0x000fe2000cf25670 */
        /* <DEDUP_REMOVED lines=12> */
[----:B------:R4:W3:Y:S01]  /*0ca0*/  SYNCS.EXCH.64 URZ, [UR4+0xd0], UR6 ;  /* 0x0000d00604ff75b2 */ /* 0x0008e20008000100 */
[----:B------:R4:W1:Y:S01]  /*0cb0*/  SYNCS.EXCH.64 URZ, [UR4+0xc8], UR6 ;  /* 0x0000c80604ff75b2 */ /* 0x0008620008000100 */
[----:B------:R4:W1:Y:S02]  /*0cc0*/  SYNCS.EXCH.64 URZ, [UR4+0xd8], UR6 ;  /* 0x0000d80604ff75b2 */ /* 0x0008640008000100 */
[----:B----4-:R-:W-:Y:S01]  /*0cd0*/  NOP ;  /* 0x0000000000007918 */ /* 0x010fe20000000000 */
.L_x_14:
[----:B------:R-:W-:Y:S01]  /*0ce0*/  VOTEU.ALL UP1, P1 ;  /* 0x0000000000ff7886 */ /* 0x000fe20000820000 */
[----:B--23--:R-:W2:Y:S01]  /*0cf0*/  LDCU UR7, c[0x0][0x36c] ;  /* 0x00006d80ff0777ac */ /* 0x00cea20008000800 */
[----:B------:R-:W-:Y:S01]  /*0d00*/  NOP ;  /* 0x0000000000007918 */ /* 0x000fe20000000000 */
[----:B------:R-:W-:Y:S01]  /*0d10*/  LOP3.LUT R10, R105, 0x1f, RZ, 0xc0, !PT ;  /* 0x0000001f690a7812 */ /* 0x000fe200078ec0ff */
[----:B------:R-:W-:Y:S01]  /*0d20*/  UMOV UR4, 0x20 ;  /* 0x0000002000047882 */ /* 0x000fe20000000000 */
[----:B------:R-:W-:Y:S01]  /*0d30*/  @!UP1 UMOV UR6, 0x400 ;  /* 0x0000040000069882 */ /* 0x000fe20000000000 */
[----:B------:R-:W-:-:S04]  /*0d40*/  @!UP1 UIADD3 UR4, UPT, UPT, -UR4, 0x100000, URZ ;  /* 0x0010000004049890 */ /* 0x000fc8000fffe1ff */
[----:B------:R-:W-:Y:S02]  /*0d50*/  @!UP1 USHF.L.U32 UR5, UR4, 0xb, URZ ;  /* 0x0000000b04059899 */ /* 0x000fe400080006ff */
[----:B------:R-:W-:Y:S02]  /*0d60*/  @!UP1 USHF.L.U32 UR4, UR4, 0x1, URZ ;  /* 0x0000000104049899 */ /* 0x000fe400080006ff */
[----:B------:R-:W-:Y:S01]  /*0d70*/  @!UP1 ULEA UR6, UR37, UR6, 0x18 ;  /* 0x0000000625069291 */ /* 0x000fe2000f8ec0ff */
[----:B------:R-:W-:Y:S01]  /*0d80*/  VOTEU.ALL UP1, P1 ;  /* 0x0000000000ff7886 */ /* 0x000fe20000820000 */
[----:B------:R-:W-:Y:S01]  /*0d90*/  UISETP.NE.AND UP4, UPT, UR10, URZ, UPT ;  /* 0x000000ff0a00728c */ /* 0x000fe2000bf85270 */
[----:B------:R-:W3:Y:S09]  /*0da0*/  FENCE.VIEW.ASYNC.S ;  /* 0x00000000000073c6 */ /* 0x000ef20000000000 */
[----:B---3--:R3:W4:Y:S01]  /*0db0*/  @!UP1 SYNCS.EXCH.64 URZ, [UR6+0xe0], UR4 ;  /* 0x0000e00406ff95b2 */ /* 0x0087220008000100 */
[----:B--2---:R-:W-:-:S09]  /*0dc0*/  UISETP.EQ.U32.AND UP1, UPT, UR7, 0x1, UPT ;  /* 0x000000010700788c */ /* 0x004fd2000bf22070 */
[----:B------:R-:W-:Y:S05]  /*0dd0*/  BRA.U !UP1, `(.L_x_15) ;  /* 0x0000000109087547 */ /* 0x000fea000b800000 */
[----:B-1--4-:R-:W-:Y:S01]  /*0de0*/  UCGABAR_ARV ;  /* 0x00000000000079c7 */ /* 0x012fe20008000000 */
[----:B------:R-:W-:Y:S05]  /*0df0*/  BRA `(.L_x_16) ;  /* 0x0000000000047947 */ /* 0x000fea0003800000 */
.L_x_15:
[----:B-1--4-:R-:W-:Y:S01]  /*0e00*/  NOP ;  /* 0x0000000000007918 */ /* 0x012fe20000000000 */
.L_x_16:
[----:B------:R-:W1:Y:S01]  /*0e10*/  S2R R15, SR_CTAID.Y ;  /* 0x00000000000f7919 */ /* 0x000e620000002600 */
[----:B------:R-:W-:-:S05]  /*0e20*/  CS2R.32 R91, SR_CgaSize ;  /* 0x00000000005b7805 */ /* 0x000fca0000008a00 */
[----:B------:R-:W-:-:S05]  /*0e30*/  IMAD R91, R91, -0xa0, RZ ;  /* 0xffffff605b5b7824 */ /* 0x000fca00078e02ff */
[----:B---3--:R-:W-:-:S14]  /*0e40*/  R2UR UR4, R91 ;  /* 0x000000005b0472ca */ /* 0x008fdc00000e0000 */
[----:B------:R-:W2:Y:S01]  /*0e50*/  LDCU UR4, c[0x0][UR4+0x2b4] ;  /* 0x00005680040477ac */ /* 0x000ea20008000800 */
[----:B------:R-:W-:-:S05]  /*0e60*/  CS2R.32 R0, SR_CgaSize ;  /* 0x0000000000007805 */ /* 0x000fca0000008a00 */
[----:B------:R-:W-:-:S06]  /*0e70*/  IMAD R0, R0, -0xa0, RZ ;  /* 0xffffff6000007824 */ /* 0x000fcc00078e02ff */
[----:B------:R-:W3:Y:S01]  /*0e80*/  LDC R0, c[0x0][R0+0x2a4] ;  /* 0x0000a90000007b82 */ /* 0x000ee20000000800 */
[----:B------:R-:W-:Y:S01]  /*0e90*/  PRMT R8, RZ, 0x7610, R8 ;  /* 0x00007610ff087816 */ /* 0x000fe20000000008 */
[----:B------:R-:W4:Y:S01]  /*0ea0*/  S2R R9, SR_CTAID.X ;  /* 0x0000000000097919 */ /* 0x000f220000002500 */
[----:B------:R-:W-:-:S05]  /*0eb0*/  CS2R.32 R91, SR_CgaSize ;  /* 0x00000000005b7805 */ /* 0x000fca0000008a00 */
[----:B------:R-:W-:-:S05]  /*0ec0*/  IMAD R91, R91, -0xa0, RZ ;  /* 0xffffff605b5b7824 */ /* 0x000fca00078e02ff */
[----:B------:R-:W-:-:S14]  /*0ed0*/  R2UR UR5, R91 ;  /* 0x000000005b0572ca */ /* 0x000fdc00000e0000 */
[----:B------:R-:W3:Y:S01]  /*0ee0*/  LDCU UR5, c[0x0][UR5+0x2b0] ;  /* 0x00005600050577ac */ /* 0x000ee20008000800 */
[----:B------:R-:W-:Y:S01]  /*0ef0*/  UISETP.NE.AND UP2, UPT, UR10, 0x2, UPT ;  /* 0x000000020a00788c */ /* 0x000fe2000bf45270 */
[----:B------:R-:W2:Y:S01]  /*0f00*/  LDC R13, c[0x0][0xb24] ;  /* 0x0002c900ff0d7b82 */ /* 0x000ea20000000800 */
[----:B------:R-:W-:-:S05]  /*0f10*/  CS2R.32 R2, SR_CgaSize ;  /* 0x0000000000027805 */ /* 0x000fca0000008a00 */
[----:B------:R-:W-:-:S06]  /*0f20*/  IMAD R2, R2, -0xa0, RZ ;  /* 0xffffff6002027824 */ /* 0x000fcc00078e02ff */
[----:B------:R-:W3:Y:S08]  /*0f30*/  LDC R2, c[0x0][R2+0x2a0] ;  /* 0x0000a80002027b82 */ /* 0x000ef00000000800 */
[----:B------:R-:W3:Y:S01]  /*0f40*/  LDC R37, c[0x0][0xb24] ;  /* 0x0002c900ff257b82 */ /* 0x000ee20000000800 */
[----:B-1----:R-:W-:-:S07]  /*0f50*/  I2FP.F32.U32 R90, R15 ;  /* 0x0000000f005a7245 */ /* 0x002fce0000201000 */
[----:B------:R-:W1:Y:S01]  /*0f60*/  S2UR UR60, SR_CTAID.Z ;  /* 0x00000000003c79c3 */ /* 0x000e620000002700 */
[----:B--2---:R-:W-:Y:S01]  /*0f70*/  ISETP.GE.AND P0, PT, R13, 0x1, PT ;  /* 0x000000010d00780c */ /* 0x004fe20003f06270 */
[----:B----4-:R-:W-:Y:S01]  /*0f80*/  IMAD.MOV.U32 R14, RZ, RZ, R9 ;  /* 0x000000ffff0e7224 */ /* 0x010fe200078e0009 */
[----:B------:R-:W-:Y:S01]  /*0f90*/  I2FP.F32.U32 R91, R9 ;  /* 0x00000009005b7245 */ /* 0x000fe20000201000 */
[----:B------:R-:W-:Y:S01]  /*0fa0*/  FMUL R90, R90, UR4 ;  /* 0x000000045a5a7c20 */ /* 0x000fe20008400000 */
[----:B------:R-:W2:Y:S03]  /*0fb0*/  LDCU UR4, c[0x0][0xb30] ;  /* 0x00016600ff0477ac */ /* 0x000ea60008000800 */
[----:B---3--:R-:W-:Y:S02]  /*0fc0*/  FMUL R91, R91, UR5 ;  /* 0x000000055b5b7c20 */ /* 0x008fe40008400000 */
[----:B------:R-:W3:Y:S08]  /*0fd0*/  F2I.U32.TRUNC.NTZ R90, R90 ;  /* 0x0000005a005a7305 */ /* 0x000ef0000020f000 */
[----:B------:R-:W4:Y:S01]  /*0fe0*/  F2I.U32.TRUNC.NTZ R91, R91 ;  /* 0x0000005b005b7305 */ /* 0x000f22000020f000 */
[----:B--2---:R-:W-:Y:S01]  /*0ff0*/  UISETP.NE.AND UP3, UPT, UR4, 0x1, UPT ;  /* 0x000000010400788c */ /* 0x004fe2000bf65270 */
[----:B---3--:R-:W-:-:S05]  /*1000*/  IADD3 R90, PT, PT, -R90, RZ, RZ ;  /* 0x000000ff5a5a7210 */ /* 0x008fca0007ffe1ff */
[----:B------:R-:W-:Y:S01]  /*1010*/  IMAD R90, R0, R90, R15 ;  /* 0x0000005a005a7224 */ /* 0x000fe200078e020f */
[----:B------:R-:W-:Y:S01]  /*1020*/  PRMT R0, RZ, 0x7610, R0 ;  /* 0x00007610ff007816 */ /* 0x000fe20000000000 */
[----:B----4-:R-:W-:-:S04]  /*1030*/  IMAD.MOV R91, RZ, RZ, -R91 ;  /* 0x000000ffff5b7224 */ /* 0x010fc800078e0a5b */
[----:B------:R-:W-:Y:S01]  /*1040*/  IMAD R91, R2, R91, R9 ;  /* 0x0000005b025b7224 */ /* 0x000fe200078e0209 */
[----:B-1----:R-:W-:Y:S06]  /*1050*/  BRA.U UP4, `(.L_x_17) ;  /* 0x0000000104247547 */ /* 0x002fec000b800000 */
[----:B------:R-:W-:Y:S01]  /*1060*/  ISETP.NE.AND P1, PT, R90, RZ, PT ;  /* 0x000000ff5a00720c */ /* 0x000fe20003f25270 */
[----:B------:R-:W-:Y:S01]  /*1070*/  IMAD.MOV.U32 R0, RZ, RZ, 0x3 ;  /* 0x00000003ff007424 */ /* 0x000fe200078e00ff */
[C---:B------:R-:W-:Y:S02]  /*1080*/  LOP3.LUT R2, R91.reuse, 0xfffffffe, RZ, 0xc0, !PT ;  /* 0xfffffffe5b027812 */ /* 0x040fe400078ec0ff */
[----:B------:R-:W-:Y:S02]  /*1090*/  ISETP.LT.U32.OR P1, PT, R91, 0x2, !P1 ;  /* 0x000000025b00780c */ /* 0x000fe40004f21470 */
[----:B------:R-:W-:Y:S02]  /*10a0*/  SHF.L.U32 R0, R0, R2, RZ ;  /* 0x0000000200007219 */ /* 0x000fe400000006ff */
[----:B------:R-:W-:Y:S02]  /*10b0*/  SEL R4, RZ, 0x1, !P1 ;  /* 0x00000001ff047807 */ /* 0x000fe40004800000 */
[----:B------:R-:W-:-:S05]  /*10c0*/  SEL R3, RZ, 0x2, !P1 ;  /* 0x00000002ff037807 */ /* 0x000fca0004800000 */
[----:B------:R-:W-:-:S05]  /*10d0*/  IMAD.IADD R3, R4, 0x1, R3 ;  /* 0x0000000104037824 */ /* 0x000fca00078e0203 */
[----:B------:R-:W-:Y:S02]  /*10e0*/  PRMT R8, R3, 0x7610, R8 ;  /* 0x0000761003087816 */ /* 0x000fe40000000008 */
.L_x_17:
[----:B------:R-:W-:Y:S05]  /*10f0*/  @!P0 BRA `(.L_x_18) ;  /* 0x0000000000b88947 */ /* 0x000fea0003800000 */
[----:B------:R-:W1:Y:S01]  /*1100*/  LDC.64 R4, c[0x0][0xb18] ;  /* 0x0002c600ff047b82 */ /* 0x000e620000000a00 */
[----:B------:R-:W-:-:S07]  /*1110*/  ISETP.NE.AND P0, PT, R13, 0x1, PT ;  /* 0x000000010d00780c */ /* 0x000fce0003f05270 */
[----:B------:R-:W2:Y:S08]  /*1120*/  LDC R16, c[0x0][0xb0c] ;  /* 0x0002c300ff107b82 */ /* 0x000eb00000000800 */
[----:B------:R-:W3:Y:S08]  /*1130*/  LDC R18, c[0x0][0x370] ;  /* 0x0000dc00ff127b82 */ /* 0x000ef00000000800 */
[----:B------:R-:W4:Y:S01]  /*1140*/  LDC R17, c[0x0][0x374] ;  /* 0x0000dd00ff117b82 */ /* 0x000f220000000800 */
[----:B-1----:R-:W-:-:S07]  /*1150*/  ISETP.NE.AND P1, PT, R4, 0x1, PT ;  /* 0x000000010400780c */ /* 0x002fce0003f25270 */
[----:B------:R-:W3:Y:S01]  /*1160*/  LDC.64 R6, c[0x0][0xb10] ;  /* 0x0002c400ff067b82 */ /* 0x000ee20000000a00 */
[----:B--2---:R-:W-:-:S07]  /*1170*/  ISETP.NE.AND P2, PT, R16, 0x1, PT ;  /* 0x000000011000780c */ /* 0x004fce0003f45270 */
[----:B------:R-:W1:Y:S08]  /*1180*/  LDC R14, c[0x0][0xb20] ;  /* 0x0002c800ff0e7b82 */ /* 0x000e700000000800 */
[----:B------:R-:W2:Y:S01]  /*1190*/  LDC.64 R2, c[0x0][0xb28] ;  /* 0x0002ca00ff027b82 */ /* 0x000ea20000000a00 */
[----:B----4-:R-:W-:-:S04]  /*11a0*/  IMAD.HI.U32 R19, R17, R5, RZ ;  /* 0x0000000511137227 */ /* 0x010fc800078e00ff */
[----:B------:R-:W-:-:S04]  /*11b0*/  IMAD.HI.U32 R5, R15, R5, RZ ;  /* 0x000000050f057227 */ /* 0x000fc800078e00ff */
[----:B---3--:R-:W-:-:S05]  /*11c0*/  IMAD.HI.U32 R20, R18, R6, RZ ;  /* 0x0000000612147227 */ /* 0x008fca00078e00ff */
[-C--:B------:R-:W-:Y:S01]  /*11d0*/  @P2 SHF.R.U32.HI R18, RZ, R7.reuse, R20 ;  /* 0x00000007ff122219 */ /* 0x080fe20000011614 */
[----:B------:R-:W-:Y:S01]  /*11e0*/  IMAD.HI.U32 R20, R9, R6, RZ ;  /* 0x0000000609147227 */ /* 0x000fe200078e00ff */
[-C--:B-1----:R-:W-:Y:S02]  /*11f0*/  @P1 SHF.R.U32.HI R17, RZ, R14.reuse, R19 ;  /* 0x0000000eff111219 */ /* 0x082fe40000011613 */
[----:B------:R-:W-:Y:S02]  /*1200*/  SHF.R.U32.HI R5, RZ, R14, R5 ;  /* 0x0000000eff057219 */ /* 0x000fe40000011605 */
[----:B------:R-:W-:Y:S02]  /*1210*/  SHF.R.U32.HI R20, RZ, R7, R20 ;  /* 0x00000007ff147219 */ /* 0x000fe40000011614 */
[----:B------:R-:W-:Y:S01]  /*1220*/  SEL R5, R15, R5, !P1 ;  /* 0x000000050f057207 */ /* 0x000fe20004800000 */
[----:B--2---:R-:W-:Y:S01]  /*1230*/  IMAD.HI.U32 R19, R17, R2, RZ ;  /* 0x0000000211137227 */ /* 0x004fe200078e00ff */
[----:B------:R-:W-:-:S03]  /*1240*/  SEL R14, R9, R20, !P2 ;  /* 0x00000014090e7207 */ /* 0x000fc60005000000 */
[----:B------:R-:W-:Y:S01]  /*1250*/  IMAD.HI.U32 R6, R18, R2, RZ ;  /* 0x0000000212067227 */ /* 0x000fe200078e00ff */
[----:B------:R-:W-:-:S04]  /*1260*/  @P0 SHF.R.U32.HI R17, RZ, R3, R19 ;  /* 0x00000003ff110219 */ /* 0x000fc80000011613 */
[----:B------:R-:W-:Y:S01]  /*1270*/  @P0 SHF.R.U32.HI R18, RZ, R3, R6 ;  /* 0x00000003ff120219 */ /* 0x000fe20000011606 */
[----:B------:R-:W-:-:S04]  /*1280*/  IMAD R17, R17, R13, RZ ;  /* 0x0000000d11117224 */ /* 0x000fc800078e02ff */
[----:B------:R-:W-:Y:S01]  /*1290*/  IMAD R6, R18, R13, RZ ;  /* 0x0000000d12067224 */ /* 0x000fe200078e02ff */
[----:B------:R-:W-:-:S04]  /*12a0*/  ISETP.GE.AND P1, PT, R5, R17, PT ;  /* 0x000000110500720c */ /* 0x000fc80003f26270 */
[----:B------:R-:W-:Y:S01]  /*12b0*/  ISETP.GE.OR P1, PT, R14, R6, P1 ;  /* 0x000000060e00720c */ /* 0x000fe20000f26670 */
[----:B------:R-:W-:-:S05]  /*12c0*/  IMAD.HI.U32 R6, R5, R2, RZ ;  /* 0x0000000205067227 */ /* 0x000fca00078e00ff */
[----:B------:R-:W-:-:S04]  /*12d0*/  SHF.R.U32.HI R6, RZ, R3, R6 ;  /* 0x00000003ff067219 */ /* 0x000fc80000011606 */
[----:B------:R-:W-:-:S03]  /*12e0*/  SEL R6, R5, R6, !P0 ;  /* 0x0000000605067207 */ /* 0x000fc60004000000 */
[----:B------:R-:W-:Y:S01]  /*12f0*/  @!P1 IMAD.HI.U32 R7, R14, R2, RZ ;  /* 0x000000020e079227 */ /* 0x000fe200078e00ff */
[----:B------:R-:W-:-:S04]  /*1300*/  IADD3 R2, PT, PT, -R6, RZ, RZ ;  /* 0x000000ff06027210 */ /* 0x000fc80007ffe1ff */
[----:B------:R-:W-:Y:S01]  /*1310*/  @!P1 SHF.R.U32.HI R3, RZ, R3, R7 ;  /* 0x00000003ff039219 */ /* 0x000fe20000011607 */
[----:B------:R-:W-:Y:S01]  /*1320*/  IMAD R2, R13, R2, R5 ;  /* 0x000000020d027224 */ /* 0x000fe200078e0205 */
[----:B------:R-:W-:Y:S02]  /*1330*/  IADD3 R7, PT, PT, -R5, RZ, RZ ;  /* 0x000000ff05077210 */ /* 0x000fe40007ffe1ff */
[----:B------:R-:W-:-:S03]  /*1340*/  @!P1 SEL R3, R14, R3, !P0 ;  /* 0x000000030e039207 */ /* 0x000fc60004000000 */
[----:B------:R-:W-:Y:S02]  /*1350*/  IMAD R7, R4, R7, R15 ;  /* 0x0000000704077224 */ /* 0x000fe400078e020f */
[--C-:B------:R-:W-:Y:S02]  /*1360*/  @!P1 IMAD.IADD R6, R6, 0x1, -R3.reuse ;  /* 0x0000000106069824 */ /* 0x100fe400078e0a03 */
[----:B------:R-:W-:Y:S01]  /*1370*/  @!P1 IMAD R3, R2, R18, R3 ;  /* 0x0000001202039224 */ /* 0x000fe200078e0203 */
[----:B------:R-:W-:Y:S01]  /*1380*/  IADD3 R2, PT, PT, -R14, RZ, RZ ;  /* 0x000000ff0e027210 */ /* 0x000fe20007ffe1ff */
[----:B------:R-:W-:Y:S02]  /*1390*/  @!P1 IMAD R5, R6, R13, R14 ;  /* 0x0000000d06059224 */ /* 0x000fe400078e020e */
[----:B------:R-:W-:Y:S02]  /*13a0*/  @!P1 IMAD.MOV.U32 R14, RZ, RZ, R3 ;  /* 0x000000ffff0e9224 */ /* 0x000fe400078e0003 */
[----:B------:R-:W-:-:S02]  /*13b0*/  IMAD R2, R16, R2, R9 ;  /* 0x0000000210027224 */ /* 0x000fc400078e0209 */
[----:B------:R-:W-:Y:S02]  /*13c0*/  IMAD R15, R5, R4, R7 ;  /* 0x00000004050f7224 */ /* 0x000fe400078e0207 */
[----:B------:R-:W-:Y:S02]  /*13d0*/  IMAD R14, R14, R16, R2 ;  /* 0x000000100e0e7224 */ /* 0x000fe400078e0202 */
.L_x_18:
[----:B------:R-:W-:Y:S05]  /*13e0*/  BRA.U UP3, `(.L_x_19) ;  /* 0x0000000103407547 */ /* 0x000fea000b800000 */
[----:B------:R-:W1:Y:S08]  /*13f0*/  LDC.64 R4, c[0x0][0xb10] ;  /* 0x0002c400ff047b82 */ /* 0x000e700000000a00 */
[----:B------:R-:W2:Y:S08]  /*1400*/  LDC.64 R2, c[0x0][0xb18] ;  /* 0x0002c600ff027b82 */ /* 0x000eb00000000a00 */
[----:B------:R-:W3:Y:S08]  /*1410*/  LDC R6, c[0x0][0xb20] ;  /* 0x0002c800ff067b82 */ /* 0x000ef00000000800 */
[----:B------:R-:W4:Y:S01]  /*1420*/  LDC R7, c[0x0][0xb0c] ;  /* 0x0002c300ff077b82 */ /* 0x000f220000000800 */
[----:B-1----:R-:W-:-:S05]  /*1430*/  IMAD.HI.U32 R4, R14, R4, RZ ;  /* 0x000000040e047227 */ /* 0x002fca00078e00ff */
[----:B------:R-:W-:Y:S01]  /*1440*/  SHF.R.U32.HI R4, RZ, R5, R4 ;  /* 0x00000005ff047219 */ /* 0x000fe20000011604 */
[----:B--2---:R-:W-:Y:S01]  /*1450*/  IMAD.HI.U32 R3, R15, R3, RZ ;  /* 0x000000030f037227 */ /* 0x004fe200078e00ff */
[----:B------:R-:W-:-:S04]  /*1460*/  ISETP.NE.AND P0, PT, R2, 0x1, PT ;  /* 0x000000010200780c */ /* 0x000fc80003f05270 */
[----:B---3--:R-:W-:-:S04]  /*1470*/  SHF.R.U32.HI R3, RZ, R6, R3 ;  /* 0x00000006ff037219 */ /* 0x008fc80000011603 */
[----:B------:R-:W-:Y:S02]  /*1480*/  SEL R3, R15, R3, !P0 ;  /* 0x000000030f037207 */ /* 0x000fe40004000000 */
[----:B----4-:R-:W-:-:S04]  /*1490*/  ISETP.NE.AND P1, PT, R7, 0x1, PT ;  /* 0x000000010700780c */ /* 0x010fc80003f25270 */
[----:B------:R-:W-:-:S05]  /*14a0*/  SEL R5, R14, R4, !P1 ;  /* 0x000000040e057207 */ /* 0x000fca0004800000 */
[----:B------:R-:W-:Y:S02]  /*14b0*/  IMAD.IADD R4, R3, 0x1, -R5 ;  /* 0x0000000103047824 */ /* 0x000fe400078e0a05 */
[----:B------:R-:W-:Y:S02]  /*14c0*/  IMAD.IADD R3, R5, 0x1, -R3 ;  /* 0x0000000105037824 */ /* 0x000fe400078e0a03 */
[----:B------:R-:W-:Y:S02]  /*14d0*/  IMAD R14, R4, R7, R14 ;  /* 0x00000007040e7224 */ /* 0x000fe400078e020e */
[----:B------:R-:W-:Y:S02]  /*14e0*/  IMAD R15, R3, R2, R15 ;  /* 0x00000002030f7224 */ /* 0x000fe400078e020f */
.L_x_19:
[----:B------:R-:W-:Y:S05]  /*14f0*/  BRA.U !UP1, `(.L_x_20) ;  /* 0x00000001090c7547 */ /* 0x000fea000b800000 */
[----:B------:R-:W-:Y:S01]  /*1500*/  UCGABAR_WAIT ;  /* 0x0000000000007dc7 */ /* 0x000fe20008000000 */
[----:B------:R-:W-:Y:S01]  /*1510*/  CCTL.IVALL ;  /* 0x00000000ff00798f */ /* 0x000fe20002000000 */
[----:B------:R-:W-:Y:S05]  /*1520*/  BRA `(.L_x_21) ;  /* 0x0000000000047947 */ /* 0x000fea0003800000 */
.L_x_20:
[----:B------:R-:W-:Y:S06]  /*1530*/  BAR.SYNC.DEFER_BLOCKING 0x0 ;  /* 0x0000000000007b1d */ /* 0x000fec0000010000 */
.L_x_21:
[----:B------:R-:W-:Y:S05]  /*1540*/  BRA.U UP2, `(.L_x_22) ;  /* 0x0000001502687547 */ /* 0x000fea000b800000 */
[----:B------:R-:W1:Y:S01]  /*1550*/  LDCU UR6, c[0x0][0x38c] ;  /* 0x00007180ff0677ac */ /* 0x000e620008000800 */
[----:B------:R-:W2:Y:S01]  /*1560*/  LDC R8, c[0x0][0x370] ;  /* 0x0000dc00ff087b82 */ /* 0x000ea20000000800 */
[----:B------:R-:W-:Y:S01]  /*1570*/  PLOP3.LUT P1, PT, PT, PT, UP5, 0x80, 0x8 ;  /* 0x000000000008781c */ /* 0x000fe20003f2f058 */
[C---:B------:R-:W-:Y:S01]  /*1580*/  IMAD.SHL.U32 R18, R9.reuse, 0x80, RZ ;  /* 0x0000008009127824 */ /* 0x040fe200078e00ff */
[----:B------:R-:W-:Y:S01]  /*1590*/  UISETP.NE.AND UP1, UPT, UR10, URZ, UPT ;  /* 0x000000ff0a00728c */ /* 0x000fe2000bf25270 */
[----:B------:R-:W-:Y:S01]  /*15a0*/  ISETP.NE.AND P4, PT, R10, RZ, P5 ;  /* 0x000000ff0a00720c */ /* 0x000fe20002f85270 */
[----:B------:R-:W-:Y:S01]  /*15b0*/  IMAD.MOV.U32 R17, RZ, RZ, 0x1 ;  /* 0x00000001ff117424 */ /* 0x000fe200078e00ff */
[----:B------:R-:W-:Y:S01]  /*15c0*/  LOP3.LUT R19, R9, 0x1, RZ, 0xc0, !PT ;  /* 0x0000000109137812 */ /* 0x000fe200078ec0ff */
[----:B------:R-:W-:Y:S01]  /*15d0*/  IMAD.MOV.U32 R16, RZ, RZ, RZ ;  /* 0x000000ffff107224 */ /* 0x000fe200078e00ff */
[----:B------:R-:W3:Y:S01]  /*15e0*/  LDC R0, c[0x0][0x374] ;  /* 0x0000dd00ff007b82 */ /* 0x000ee20000000800 */
[----:B------:R-:W-:-:S02]  /*15f0*/  PLOP3.LUT P1, PT, P1, PT, PT, 0x8, 0x80 ;  /* 0x000000000080781c */ /* 0x000fc40000f2e170 */
[----:B------:R-:W-:Y:S01]  /*1600*/  CS2R R12, SRZ ;  /* 0x00000000000c7805 */ /* 0x000fe2000001ff00 */
[----:B------:R-:W-:Y:S01]  /*1610*/  IMAD.MOV.U32 R11, RZ, RZ, 0x1 ;  /* 0x00000001ff0b7424 */ /* 0x000fe200078e00ff */
[----:B------:R-:W4:Y:S01]  /*1620*/  LDCU.64 UR46, c[0x0][0x348] ;  /* 0x00006900ff2e77ac */ /* 0x000f220008000a00 */
[----:B------:R-:W-:Y:S02]  /*1630*/  USEL UR38, UR38, 0x2, UP1 ;  /* 0x0000000226267887 */ /* 0x000fe40008800000 */
[----:B-1----:R-:W-:Y:S02]  /*1640*/  UIADD3 UR5, UPT, UPT, UR6, 0xff, URZ ;  /* 0x000000ff06057890 */ /* 0x002fe4000fffe0ff */
[----:B------:R-:W-:Y:S02]  /*1650*/  UIADD3 UR61, UPT, UPT, UR6, 0x1fe, URZ ;  /* 0x000001fe063d7890 */ /* 0x000fe4000fffe0ff */
[----:B------:R-:W-:Y:S01]  /*1660*/  USHF.R.S32.HI UR4, URZ, 0x1f, UR5 ;  /* 0x0000001fff047899 */ /* 0x000fe20008011405 */
[----:B------:R-:W-:-:S03]  /*1670*/  UMOV UR21, URZ ;  /* 0x000000ff00157c82 */ /* 0x000fc60008000000 */
[----:B------:R-:W-:-:S04]  /*1680*/  ULEA.HI UR4, UR4, UR5, URZ, 0x8 ;  /* 0x0000000504047291 */ /* 0x000fc8000f8f40ff */
[----:B------:R-:W-:Y:S02]  /*1690*/  USHF.R.S32.HI UR53, URZ, 0x8, UR4 ;  /* 0x00000008ff357899 */ /* 0x000fe40008011404 */
[----:B------:R-:W-:Y:S02]  /*16a0*/  UIADD3 UR4, UPT, UPT, UR6, -0x1, URZ ;  /* 0xffffffff06047890 */ /* 0x000fe4000fffe0ff */
[----:B------:R-:W-:Y:S02]  /*16b0*/  UISETP.LT.U32.AND UP0, UPT, UR53, 0x2, UPT ;  /* 0x000000023500788c */ /* 0x000fe4000bf01070 */
[----:B------:R-:W-:Y:S02]  /*16c0*/  UISETP.GE.U32.AND UP2, UPT, UR4, -0x1ff, UPT ;  /* 0xfffffe010400788c */ /* 0x000fe4000bf46070 */
[----:B------:R-:W-:-:S04]  /*16d0*/  USEL UR45, UR53, 0x2, UP0 ;  /* 0x00000002352d7887 */ /* 0x000fc80008000000 */
[----:B------:R-:W-:Y:S02]  /*16e0*/  UIADD3 UR4, UPT, UPT, UR45, -0x1, URZ ;  /* 0xffffffff2d047890 */ /* 0x000fe4000fffe0ff */
[----:B------:R-:W-:-:S03]  /*16f0*/  UIADD3 UR55, UPT, UPT, UR53, -UR45, URZ ;  /* 0x8000002d35377290 */ /* 0x000fc6000fffe0ff */
[----:B------:R-:W-:-:S04]  /*1700*/  @UP2 UIADD3 UR4, UPT, UPT, UR45, URZ, URZ ;  /* 0x000000ff2d042290 */ /* 0x000fc8000fffe0ff */
[----:B------:R-:W-:Y:S02]  /*1710*/  UIADD3 UR39, UPT, UPT, UR4, 0x1, URZ ;  /* 0x0000000104277890 */ /* 0x000fe4000fffe0ff */
[----:B--2-4-:R-:W-:-:S12]  /*1720*/  UIADD3 UR54, UPT, UPT, -UR4, URZ, URZ ;  /* 0x000000ff04367290 */ /* 0x014fd8000fffe1ff */
.L_x_42:
[----:B------:R-:W-:Y:S01]  /*1730*/  UISETP.NE.AND UP0, UPT, UR37, URZ, UPT ;  /* 0x000000ff2500728c */ /* 0x000fe2000bf05270 */
[----:B------:R-:W1:Y:S08]  /*1740*/  S2UR UR37, SR_CgaCtaId ;  /* 0x00000000002579c3 */ /* 0x000e700000008800 */
[----:B------:R-:W-:Y:S05]  /*1750*/  BRA.U UP0, `(.L_x_23) ;  /* 0x0000000100347547 */ /* 0x000fea000b800000 */
[----:B------:R-:W2:Y:S01]  /*1760*/  S2R R2, SR_CgaCtaId ;  /* 0x0000000000027919 */ /* 0x000ea20000008800 */
[----:B------:R-:W-:-:S04]  /*1770*/  MOV R3, 0x400 ;  /* 0x0000040000037802 */ /* 0x000fc80000000f00 */
[----:B--2---:R-:W-:Y:S02]  /*1780*/  LEA R2, R2, R3, 0x18 ;  /* 0x0000000302027211 */ /* 0x004fe400078ec0ff */
[----:B------:R-:W-:-:S03]  /*1790*/  SHF.L.U32 R3, R11, 0x1f, RZ ;  /* 0x0000001f0b037819 */ /* 0x000fc600000006ff */
[----:B------:R-:W-:-:S04]  /*17a0*/  IMAD R2, R12, 0x8, R2 ;  /* 0x000000080c027824 */ /* 0x000fc800078e0202 */
[----:B------:R-:W2:Y:S02]  /*17b0*/  SYNCS.PHASECHK.TRANS64.TRYWAIT P0, [R2+URZ+0xd0], R3 ;  /* 0x0000d003020075a7 */ /* 0x000ea400080011ff */
[----:B--2---:R-:W-:Y:S05]  /*17c0*/  @!P0 BRA `(.L_x_24) ;  /* 0x0000007400cc8947 */ /* 0x004fea0003800000 */
.L_x_138:
[----:B------:R-:W-:Y:S01]  /*17d0*/  VIADD R12, R12, 0x1 ;  /* 0x000000010c0c7836 */ /* 0x000fe20000000000 */
[----:B------:R2:W-:Y:S04]  /*17e0*/  SYNCS.ARRIVE.TRANS64.A1T0 RZ, [R2+URZ+0xc0], RZ ;  /* 0x0000c0ff02ff79a7 */ /* 0x0005e800081000ff */
[----:B------:R-:W-:-:S04]  /*17f0*/  ISETP.NE.AND P0, PT, R12, 0x2, PT ;  /* 0x000000020c00780c */ /* 0x000fc80003f05270 */
[----:B------:R-:W-:Y:S02]  /*1800*/  SEL R12, R12, RZ, P0 ;  /* 0x000000ff0c0c7207 */ /* 0x000fe40000000000 */
[----:B--2---:R-:W-:-:S04]  /*1810*/  SEL R2, RZ, 0x1, P0 ;  /* 0x00000001ff027807 */ /* 0x004fc80000000000 */
[----:B------:R-:W-:-:S07]  /*1820*/  LOP3.LUT R11, R11, R2, RZ, 0x3c, !PT ;  /* 0x000000020b0b7212 */ /* 0x000fce00078e3cff */
.L_x_23:
[----:B------:R-:W-:Y:S01]  /*1830*/  UMOV UR4, 0x400 ;  /* 0x0000040000047882 */ /* 0x000fe20000000000 */
[----:B------:R-:W-:Y:S01]  /*1840*/  SHF.L.U32 R2, R17, 0x1f, RZ ;  /* 0x0000001f11027819 */ /* 0x000fe200000006ff */
[----:B-1----:R-:W-:Y:S01]  /*1850*/  ULEA UR4, UR37, UR4, 0x18 ;  /* 0x0000000425047291 */ /* 0x002fe2000f8ec0ff */
[----:B------:R-:W-:Y:S01]  /*1860*/  IMAD R15, R15, 0x2, R19 ;  /* 0x000000020f0f7824 */ /* 0x000fe200078e0213 */
[----:B------:R-:W-:Y:S01]  /*1870*/  UISETP.GE.U32.AND UP0, UPT, UR61, 0x1ff, UPT ;  /* 0x000001ff3d00788c */ /* 0x000fe2000bf06070 */
[----:B------:R-:W-:Y:S01]  /*1880*/  R2UR UR59, R18 ;  /* 0x00000000123b72ca */ /* 0x000fe200000e0000 */
[----:B------:R-:W-:Y:S02]  /*1890*/  ULEA UR5, UR21, UR4, 0x3 ;  /* 0x0000000415057291 */ /* 0x000fe4000f8e18ff */
[----:B------:R-:W-:Y:S01]  /*18a0*/  R2UR UR27, R15 ;  /* 0x000000000f1b72ca */ /* 0x000fe200000e0000 */
[----:B------:R-:W-:-:S06]  /*18b0*/  UMOV UR13, URZ ;  /* 0x000000ff000d7c82 */ /* 0x000fcc0008000000 */
[----:B------:R1:W2:Y:S06]  /*18c0*/  SYNCS.PHASECHK.TRANS64.TRYWAIT P0, [UR5+0x10], R2 ;  /* 0x00001002ff0075a7 */ /* 0x0002ac0008001105 */
[----:B------:R-:W-:Y:S01]  /*18d0*/  UIMAD UR27, UR27, 0x30, URZ ;  /* 0x000000301b1b78a4 */ /* 0x000fe2000f8e02ff */
[----:B-1----:R-:W-:-:S05]  /*18e0*/  LEA.HI R2, R14, R14, RZ, 0x1 ;  /* 0x0000000e0e027211 */ /* 0x002fca00078f08ff */
[----:B------:R-:W-:-:S05]  /*18f0*/  IMAD.SHL.U32 R2, R2, 0x80, RZ ;  /* 0x0000008002027824 */ /* 0x000fca00078e00ff */
[----:B------:R-:W-:-:S04]  /*1900*/  LOP3.LUT R2, R2, 0xffffff00, RZ, 0xc0, !PT ;  /* 0xffffff0002027812 */ /* 0x000fc800078ec0ff */
[----:B------:R-:W-:-:S13]  /*1910*/  R2UR UR5, R2 ;  /* 0x00000000020572ca */ /* 0x000fda00000e0000 */
[----:B------:R-:W-:Y:S01]  /*1920*/  ULOP3.LUT UR59, UR5, 0x80, UR59, 0xf8, !UPT ;  /* 0x00000080053b7892 */ /* 0x000fe2000f8ef83b */
[----:B------:R-:W-:Y:S11]  /*1930*/  BRA.U !UP0, `(.L_x_25) ;  /* 0x0000000508447547 */ /* 0x000ff6000b800000 */
[----:B------:R-:W-:Y:S01]  /*1940*/  UMOV UR22, UR54 ;  /* 0x0000003600167c82 */ /* 0x000fe20008000000 */
[----:B------:R-:W-:Y:S01]  /*1950*/  UMOV UR5, UR21 ;  /* 0x0000001500057c82 */ /* 0x000fe20008000000 */
[----:B------:R-:W-:-:S05]  /*1960*/  UMOV UR42, 0x80 ;  /* 0x00000080002a7882 */ /* 0x000fca0000000000 */
.L_x_31:
[----:B------:R-:W-:Y:S01]  /*1970*/  @P5 MOV R3, 0x2c000 ;  /* 0x0002c00000035802 */ /* 0x000fe20000000f00 */
[----:B------:R-:W-:Y:S01]  /*1980*/  ULEA UR57, UR5, UR4, 0x3 ;  /* 0x0000000405397291 */ /* 0x000fe2000f8e18ff */
[----:B--2-4-:R-:W-:Y:S11]  /*1990*/  @P0 BRA `(.L_x_26) ;  /* 0x00000000000c0947 */ /* 0x014ff60003800000 */
[----:B------:R-:W-:Y:S04]  /*19a0*/  SHF.L.U32 R4, R17, 0x1f, RZ ;  /* 0x0000001f11047819 */ /* 0x000fe800000006ff */
[----:B------:R-:W1:Y:S02]  /*19b0*/  SYNCS.PHASECHK.TRANS64.TRYWAIT P0, [UR57+0x10], R4 ;  /* 0x00001004ff0075a7 */ /* 0x000e640008001139 */
[----:B-1----:R-:W-:Y:S05]  /*19c0*/  @!P0 BRA `(.L_x_27) ;  /* 0x0000007400608947 */ /* 0x002fea0003800000 */
.L_x_26:
[----:B------:R2:W-:Y:S01]  /*19d0*/  @P5 SYNCS.ARRIVE.TRANS64 RZ, [UR57], R3 ;  /* 0x00000003ffff59a7 */ /* 0x0005e20008000039 */
[----:B------:R-:W-:Y:S02]  /*19e0*/  ULOP3.LUT UR6, UR38, 0x2, URZ, 0xfc, !UPT ;  /* 0x0000000226067892 */ /* 0x000fe4000f8efcff */
[----:B------:R-:W-:Y:S02]  /*19f0*/  UIADD3 UR22, UPT, UPT, UR22, 0x1, URZ ;  /* 0x0000000116167890 */ /* 0x000fe4000fffe0ff */
[----:B------:R-:W-:Y:S02]  /*1a00*/  UISETP.NE.AND UP0, UPT, UR6, 0x2, UPT ;  /* 0x000000020600788c */ /* 0x000fe4000bf05270 */
[----:B------:R-:W-:Y:S07]  /*1a10*/  UISETP.NE.AND UP2, UPT, UR22, 0x1, UPT ;  /* 0x000000011600788c */ /* 0x000fee000bf45270 */
[----:B------:R-:W-:Y:S05]  /*1a20*/  BRA.U UP0, `(.L_x_28) ;  /* 0x0000000100047547 */ /* 0x000fea000b800000 */
[----:B------:R-:W-:Y:S05]  /*1a30*/  BPT.TRAP 0x1 ;  /* 0x000000040000795c */ /* 0x000fea0000300000 */
.L_x_28:
[----:B------:R-:W-:Y:S04]  /*1a40*/  BSSY.RECONVERGENT B0, `(.L_x_29) ;  /* 0x0000003000007945 */ /* 0x000fe80003800200 */
[----:B------:R-:W-:Y:S05]  /*1a50*/  @!P4 BRA `(.L_x_30) ;  /* 0x000000000004c947 */ /* 0x000fea0003800000 */
[----:B------:R-:W-:Y:S05]  /*1a60*/  BPT.TRAP 0x1 ;  /* 0x000000040000795c */ /* 0x000fea0000300000 */
.L_x_30:
[----:B------:R-:W-:Y:S05]  /*1a70*/  BSYNC.RECONVERGENT B0 ;  /* 0x0000000000007941 */ /* 0x000fea0003800200 */
.L_x_29:
[----:B------:R-:W-:Y:S02]  /*1a80*/  UIADD3 UR6, UPT, UPT, UR5, 0x1, URZ ;  /* 0x0000000105067890 */ /* 0x000fe4000fffe0ff */
[----:B------:R-:W-:Y:S02]  /*1a90*/  ULEA UR32, UR5, UR4, 0x10 ;  /* 0x0000000405207291 */ /* 0x000fe4000f8e80ff */
[----:B------:R-:W-:Y:S02]  /*1aa0*/  UISETP.NE.AND UP0, UPT, UR6, 0x2, UPT ;  /* 0x000000020600788c */ /* 0x000fe4000bf05270 */
[----:B------:R-:W-:Y:S02]  /*1ab0*/  ULOP3.LUT UR57, UR57, 0xfefffff8, URZ, 0xc0, !UPT ;  /* 0xfefffff839397892 */ /* 0x000fe4000f8ec0ff */
[----:B------:R-:W-:Y:S02]  /*1ac0*/  USEL UR7, URZ, 0x1, UP0 ;  /* 0x00000001ff077887 */ /* 0x000fe40008000000 */
[----:B------:R-:W-:Y:S02]  /*1ad0*/  USEL UR21, UR6, URZ, UP0 ;  /* 0x000000ff06157287 */ /* 0x000fe40008000000 */
[----:B------:R-:W-:Y:S02]  /*1ae0*/  UIADD3 UR58, UPT, UPT, UR42, -0x80, URZ ;  /* 0xffffff802a3a7890 */ /* 0x000fe4000fffe0ff */
[----:B------:R-:W-:Y:S01]  /*1af0*/  ULEA UR6, UR21, UR4, 0x3 ;  /* 0x0000000415067291 */ /* 0x000fe2000f8e18ff */
[----:B------:R-:W-:Y:S01]  /*1b00*/  LOP3.LUT R17, R17, UR7, RZ, 0x3c, !PT ;  /* 0x0000000711117c12 */ /* 0x000fe2000f8e3cff */
[----:B------:R-:W-:Y:S01]  /*1b10*/  UIADD3 UR56, UPT, UPT, UR32, 0x6400, URZ ;  /* 0x0000640020387890 */ /* 0x000fe2000fffe0ff */
[----:B------:R-:W-:Y:S02]  /*1b20*/  UMOV UR30, 0x0 ;  /* 0x00000000001e7882 */ /* 0x000fe40000000000 */
[----:B-1----:R-:W-:Y:S01]  /*1b30*/  SHF.L.U32 R2, R17, 0x1f, RZ ;  /* 0x0000001f11027819 */ /* 0x002fe200000006ff */
[----:B------:R-:W-:Y:S01]  /*1b40*/  UMOV UR31, 0x10000000 ;  /* 0x10000000001f7882 */ /* 0x000fe20000000000 */
[----:B------:R-:W-:Y:S02]  /*1b50*/  UIADD3 UR50, UPT, UPT, UR42, -0x40, URZ ;  /* 0xffffffc02a327890 */ /* 0x000fe4000fffe0ff */
[----:B------:R1:W4:Y:S01]  /*1b60*/  SYNCS.PHASECHK.TRANS64.TRYWAIT P0, [UR6+0x10], R2 ;  /* 0x00001002ff0075a7 */ /* 0x0003220008001106 */
[----:B------:R-:W-:Y:S02]  /*1b70*/  UIADD3 UR6, UP1, UPT, UR46, 0x80, URZ ;  /* 0x000000802e067890 */ /* 0x000fe4000ff3e0ff */
[----:B------:R-:W-:Y:S02]  /*1b80*/  UIADD3 UR48, UPT, UPT, UR32, 0xa400, URZ ;  /* 0x0000a40020307890 */ /* 0x000fe4000fffe0ff */
[----:B------:R-:W-:Y:S01]  /*1b90*/  UIADD3.X UR7, UPT, UPT, URZ, UR47, URZ, UP1, !UPT ;  /* 0x0000002fff077290 */ /* 0x000fe20008ffe4ff */
[----:B------:R-:W-:Y:S01]  /*1ba0*/  UMOV UR51, UR59 ;  /* 0x0000003b00337c82 */ /* 0x000fe20008000000 */
[----:B------:R-:W-:Y:S01]  /*1bb0*/  UMOV UR52, UR60 ;  /* 0x0000003c00347c82 */ /* 0x000fe20008000000 */
[----:B------:R-:W-:Y:S01]  /*1bc0*/  UMOV UR49, UR57 ;  /* 0x0000003900317c82 */ /* 0x000fe20008000000 */
[----:B------:R-:W-:Y:S01]  /*1bd0*/  UIADD3 UR40, UPT, UPT, UR32, 0xe400, URZ ;  /* 0x0000e40020287890 */ /* 0x000fe2000fffe0ff */
[----:B------:R-:W-:Y:S01]  /*1be0*/  UMOV UR43, UR59 ;  /* 0x0000003b002b7c82 */ /* 0x000fe20008000000 */
[----:B------:R-:W-:Y:S03]  /*1bf0*/  UMOV UR44, UR60 ;  /* 0x0000003c002c7c82 */ /* 0x000fe60008000000 */
[----:B------:R-:W-:Y:S01]  /*1c00*/  UTMALDG.3D.2CTA [UR56], [UR6], desc[UR30] ;  /* 0x00001e38060075b4 */ /* 0x000fe20008211000 */
[----:B------:R-:W-:Y:S01]  /*1c10*/  UMOV UR41, UR57 ;  /* 0x0000003900297c82 */ /* 0x000fe20008000000 */
[----:B------:R-:W-:Y:S02]  /*1c20*/  UIADD3 UR34, UPT, UPT, UR42, 0x40, URZ ;  /* 0x000000402a227890 */ /* 0x000fe4000fffe0ff */
[----:B------:R-:W-:Y:S02]  /*1c30*/  UIADD3 UR32, UPT, UPT, UR32, 0x12400, URZ ;  /* 0x0001240020207890 */ /* 0x000fe4000fffe0ff */
[----:B------:R-:W-:Y:S01]  /*1c40*/  UIADD3 UR14, UP0, UPT, UR46, 0x180, URZ ;  /* 0x000001802e0e7890 */ /* 0x000fe2000ff1e0ff */
[----:B------:R-:W-:Y:S01]  /*1c50*/  UTMALDG.3D.2CTA [UR48], [UR6], desc[UR30] ;  /* 0x00001e30060075b4 */ /* 0x000fe20008211000 */
[----:B------:R-:W-:Y:S01]  /*1c60*/  UMOV UR35, UR59 ;  /* 0x0000003b00237c82 */ /* 0x000fe20008000000 */
[----:B------:R-:W-:Y:S01]  /*1c70*/  UMOV UR36, UR60 ;  /* 0x0000003c00247c82 */ /* 0x000fe20008000000 */
[----:B------:R-:W-:Y:S01]  /*1c80*/  UMOV UR33, UR57 ;  /* 0x0000003900217c82 */ /* 0x000fe20008000000 */
[----:B------:R-:W-:Y:S01]  /*1c90*/  UIADD3.X UR15, UPT, UPT, URZ, UR47, URZ, UP0, !UPT ;  /* 0x0000002fff0f7290 */ /* 0x000fe200087fe4ff */
[----:B------:R-:W-:Y:S01]  /*1ca0*/  UMOV UR28, UR60 ;  /* 0x0000003c001c7c82 */ /* 0x000fe20008000000 */
[----:B------:R-:W-:Y:S01]  /*1cb0*/  UMOV UR25, UR57 ;  /* 0x0000003900197c82 */ /* 0x000fe20008000000 */
[----:B------:R2:W-:Y:S01]  /*1cc0*/  UTMALDG.3D.2CTA [UR40], [UR6], desc[UR30] ;  /* 0x00001e28060075b4 */ /* 0x0005e20008211000 */
[----:B------:R-:W-:Y:S01]  /*1cd0*/  UIMAD UR5, UR5, 0x6000, UR4 ;  /* 0x00006000050578a4 */ /* 0x000fe2000f8e0204 */
[----:B------:R-:W-:Y:S01]  /*1ce0*/  UMOV UR26, UR58 ;  /* 0x0000003a001a7c82 */ /* 0x000fe20008000000 */
[----:B------:R-:W-:Y:S02]  /*1cf0*/  UMOV UR11, UR27 ;  /* 0x0000001b000b7c82 */ /* 0x000fe40008000000 */
[----:B------:R-:W-:Y:S02]  /*1d00*/  UIADD3 UR24, UPT, UPT, UR5, 0x26400, URZ ;  /* 0x0002640005187890 */ /* 0x000fe4000fffe0ff */
[----:B------:R-:W-:Y:S01]  /*1d10*/  UIADD3 UR8, UPT, UPT, UR5, 0x27c00, URZ ;  /* 0x00027c0005087890 */ /* 0x000fe2000fffe0ff */
[----:B------:R-:W-:Y:S01]  /*1d20*/  UTMALDG.3D.2CTA [UR32], [UR6], desc[UR30] ;  /* 0x00001e20060075b4 */ /* 0x000fe20008211000 */
[----:B------:R-:W-:Y:S01]  /*1d30*/  UMOV UR12, UR60 ;  /* 0x0000003c000c7c82 */ /* 0x000fe20008000000 */
[----:B------:R-:W-:Y:S01]  /*1d40*/  UMOV UR9, UR57 ;  /* 0x0000003900097c82 */ /* 0x000fe20008000000 */
[----:B------:R-:W-:Y:S01]  /*1d50*/  UMOV UR10, UR50 ;  /* 0x00000032000a7c82 */ /* 0x000fe20008000000 */
[----:B------:R-:W-:Y:S01]  /*1d60*/  UIADD3 UR16, UPT, UPT, UR5, 0x29400, URZ ;  /* 0x0002940005107890 */ /* 0x000fe2000fffe0ff */
[----:B------:R-:W-:Y:S01]  /*1d70*/  UMOV UR18, UR42 ;  /* 0x0000002a00127c82 */ /* 0x000fe20008000000 */
[----:B------:R-:W-:Y:S01]  /*1d80*/  UMOV UR19, UR27 ;  /* 0x0000001b00137c82 */ /* 0x000fe20008000000 */
[----:B------:R-:W-:Y:S01]  /*1d90*/  UTMALDG.3D.2CTA [UR24], [UR14], desc[UR30] ;  /* 0x00001e180e0075b4 */ /* 0x000fe20008211000 */
[----:B------:R-:W-:Y:S01]  /*1da0*/  UMOV UR20, UR60 ;  /* 0x0000003c00147c82 */ /* 0x000fe20008000000 */
[----:B------:R-:W-:Y:S01]  /*1db0*/  UMOV UR17, UR57 ;  /* 0x0000003900117c82 */ /* 0x000fe20008000000 */
[----:B------:R-:W-:Y:S01]  /*1dc0*/  UMOV UR13, UR39 ;  /* 0x00000027000d7c82 */ /* 0x000fe20008000000 */
[----:B------:R3:W-:Y:S02]  /*1dd0*/  UTMALDG.3D.2CTA [UR8], [UR14], desc[UR30] ;  /* 0x00001e080e0075b4 */ /* 0x0007e40008211000 */
[----:B------:R1:W-:Y:S01]  /*1de0*/  UTMALDG.3D.2CTA [UR16], [UR14], desc[UR30] ;  /* 0x00001e100e0075b4 */ /* 0x0003e20008211000 */
[----:B--2---:R-:W-:Y:S02]  /*1df0*/  UIADD3 UR42, UPT, UPT, UR42, 0x100, URZ ;  /* 0x000001002a2a7890 */ /* 0x004fe4000fffe0ff */
[----:B---3--:R-:W-:Y:S01]  /*1e00*/  UIADD3 UR8, UPT, UPT, UR5, 0x2ac00, URZ ;  /* 0x0002ac0005087890 */ /* 0x008fe2000fffe0ff */
[----:B------:R-:W-:Y:S02]  /*1e10*/  UMOV UR10, UR34 ;  /* 0x00000022000a7c82 */ /* 0x000fe40008000000 */
[----:B------:R-:W-:Y:S06]  /*1e20*/  UMOV UR5, UR21 ;  /* 0x0000001500057c82 */ /* 0x000fec0008000000 */
[----:B------:R1:W-:Y:S02]  /*1e30*/  UTMALDG.3D.2CTA [UR8], [UR14], desc[UR30] ;  /* 0x00001e080e0075b4 */ /* 0x0003e40008211000 */
[----:B-1----:R-:W-:Y:S05]  /*1e40*/  BRA.U UP2, `(.L_x_31) ;  /* 0xfffffff902c87547 */ /* 0x002fea000b83ffff */
.L_x_25:
[----:B------:R-:W-:Y:S01]  /*1e50*/  ULEA UR5, UR21, UR4, 0x3 ;  /* 0x0000000415057291 */ /* 0x000fe2000f8e18ff */
[----:B------:R-:W-:Y:S01]  /*1e60*/  SHF.L.U32 R2, R17, 0x1f, RZ ;  /* 0x0000001f11027819 */ /* 0x000fe200000006ff */
[----:B------:R-:W-:Y:S01]  /*1e70*/  @!P1 SYNCS.ARRIVE.TRANS64.A1T0 RZ, [UR4+0x58], RZ ;  /* 0x000058ffffff99a7 */ /* 0x000fe20008100004 */
[----:B------:R-:W-:-:S06]  /*1e80*/  UISETP.GT.AND UP0, UPT, UR53, UR45, UPT ;  /* 0x0000002d3500728c */ /* 0x000fcc000bf04270 */
[----:B--2-4-:R1:W2:Y:S03]  /*1e90*/  SYNCS.PHASECHK.TRANS64.TRYWAIT P0, [UR5+0x10], R2 ;  /* 0x00001002ff0075a7 */ /* 0x0142a60008001105 */
[----:B------:R-:W-:Y:S05]  /*1ea0*/  BRA.U !UP0, `(.L_x_32) ;  /* 0x00000005083c7547 */ /* 0x000fea000b800000 */
[----:B------:R-:W-:Y:S01]  /*1eb0*/  UIADD3 UR29, UPT, UPT, UR55, UR13, URZ ;  /* 0x0000000d371d7290 */ /* 0x000fe2000fffe0ff */
[----:B------:R-:W-:-:S11]  /*1ec0*/  UMOV UR5, UR21 ;  /* 0x0000001500057c82 */ /* 0x000fd60008000000 */
.L_x_38:
[----:B------:R-:W-:Y:S01]  /*1ed0*/  @P5 MOV R3, 0x2c000 ;  /* 0x0002c00000035802 */ /* 0x000fe20000000f00 */
[----:B------:R-:W-:Y:S01]  /*1ee0*/  ULEA UR57, UR5, UR4, 0x3 ;  /* 0x0000000405397291 */ /* 0x000fe2000f8e18ff */
[----:B-12---:R-:W-:Y:S11]  /*1ef0*/  @P0 BRA `(.L_x_33) ;  /* 0x00000000000c0947 */ /* 0x006ff60003800000 */
[----:B------:R-:W-:Y:S04]  /*1f00*/  SHF.L.U32 R4, R17, 0x1f, RZ ;  /* 0x0000001f11047819 */ /* 0x000fe800000006ff */
[----:B------:R-:W2:Y:S02]  /*1f10*/  SYNCS.PHASECHK.TRANS64.TRYWAIT P0, [UR57+0x10], R4 ;  /* 0x00001004ff0075a7 */ /* 0x000ea40008001139 */
[----:B--2---:R-:W-:Y:S05]  /*1f20*/  @!P0 BRA `(.L_x_34) ;  /* 0x0000007000208947 */ /* 0x004fea0003800000 */
.L_x_33:
[----:B------:R2:W-:Y:S01]  /*1f30*/  @P5 SYNCS.ARRIVE.TRANS64 RZ, [UR57], R3 ;  /* 0x00000003ffff59a7 */ /* 0x0005e20008000039 */
[----:B------:R-:W-:Y:S04]  /*1f40*/  ULOP3.LUT UR6, UR38, 0x2, URZ, 0xfc, !UPT ;  /* 0x0000000226067892 */ /* 0x000fe8000f8efcff */
[----:B------:R-:W-:Y:S09]  /*1f50*/  UISETP.NE.AND UP0, UPT, UR6, 0x2, UPT ;  /* 0x000000020600788c */ /* 0x000ff2000bf05270 */
[----:B------:R-:W-:Y:S05]  /*1f60*/  BRA.U UP0, `(.L_x_35) ;  /* 0x0000000100047547 */ /* 0x000fea000b800000 */
[----:B------:R-:W-:Y:S05]  /*1f70*/  BPT.TRAP 0x1 ;  /* 0x000000040000795c */ /* 0x000fea0000300000 */
.L_x_35:
[----:B------:R-:W-:Y:S04]  /*1f80*/  BSSY.RECONVERGENT B0, `(.L_x_36) ;  /* 0x0000003000007945 */ /* 0x000fe80003800200 */
[----:B------:R-:W-:Y:S05]  /*1f90*/  @!P4 BRA `(.L_x_37) ;  /* 0x000000000004c947 */ /* 0x000fea0003800000 */
[----:B------:R-:W-:Y:S05]  /*1fa0*/  BPT.TRAP 0x1 ;  /* 0x000000040000795c */ /* 0x000fea0000300000 */
.L_x_37:
[----:B------:R-:W-:Y:S05]  /*1fb0*/  BSYNC.RECONVERGENT B0 ;  /* 0x0000000000007941 */ /* 0x000fea0003800200 */
.L_x_36:
[----:B------:R-:W-:Y:S02]  /*1fc0*/  UIADD3 UR6, UPT, UPT, UR5, 0x1, URZ ;  /* 0x0000000105067890 */ /* 0x000fe4000fffe0ff */
[----:B------:R-:W-:Y:S02]  /*1fd0*/  ULEA UR32, UR5, UR4, 0x10 ;  /* 0x0000000405207291 */ /* 0x000fe4000f8e80ff */
[----:B------:R-:W-:Y:S02]  /*1fe0*/  UISETP.NE.AND UP0, UPT, UR6, 0x2, UPT ;  /* 0x000000020600788c */ /* 0x000fe4000bf05270 */
[----:B------:R-:W-:Y:S02]  /*1ff0*/  USHF.L.U32 UR58, UR13, 0x8, URZ ;  /* 0x000000080d3a7899 */ /* 0x000fe400080006ff */
[----:B------:R-:W-:Y:S02]  /*2000*/  USEL UR7, URZ, 0x1, UP0 ;  /* 0x00000001ff077887 */ /* 0x000fe40008000000 */
[----:B------:R-:W-:Y:S02]  /*2010*/  USEL UR21, UR6, URZ, UP0 ;  /* 0x000000ff06157287 */ /* 0x000fe40008000000 */
[----:B------:R-:W-:Y:S02]  /*2020*/  ULOP3.LUT UR57, UR57, 0xfefffff8, URZ, 0xc0, !UPT ;  /* 0xfefffff839397892 */ /* 0x000fe4000f8ec0ff */
[----:B------:R-:W-:Y:S01]  /*2030*/  ULEA UR6, UR21, UR4, 0x3 ;  /* 0x0000000415067291 */ /* 0x000fe2000f8e18ff */
[----:B------:R-:W-:Y:S01]  /*2040*/  LOP3.LUT R17, R17, UR7, RZ, 0x3c, !PT ;  /* 0x0000000711117c12 */ /* 0x000fe2000f8e3cff */
[----:B------:R-:W-:Y:S01]  /*2050*/  UIADD3 UR56, UPT, UPT, UR32, 0x6400, URZ ;  /* 0x0000640020387890 */ /* 0x000fe2000fffe0ff */
[----:B------:R-:W-:Y:S02]  /*2060*/  UMOV UR22, 0x0 ;  /* 0x0000000000167882 */ /* 0x000fe40000000000 */
[----:B-1----:R-:W-:Y:S01]  /*2070*/  SHF.L.U32 R2, R17, 0x1f, RZ ;  /* 0x0000001f11027819 */ /* 0x002fe200000006ff */
[----:B------:R-:W-:Y:S01]  /*2080*/  UMOV UR23, 0x10000000 ;  /* 0x1000000000177882 */ /* 0x000fe20000000000 */
[----:B------:R-:W-:Y:S02]  /*2090*/  UIADD3 UR50, UPT, UPT, UR58, 0x40, URZ ;  /* 0x000000403a327890 */ /* 0x000fe4000fffe0ff */
[----:B------:R4:W1:Y:S01]  /*20a0*/  SYNCS.PHASECHK.TRANS64.TRYWAIT P0, [UR6+0x10], R2 ;  /* 0x00001002ff0075a7 */ /* 0x0008620008001106 */
[----:B------:R-:W-:Y:S02]  /*20b0*/  UIADD3 UR6, UP1, UPT, UR46, 0x80, URZ ;  /* 0x000000802e067890 */ /* 0x000fe4000ff3e0ff */
[----:B------:R-:W-:Y:S02]  /*20c0*/  UIADD3 UR48, UPT, UPT, UR32, 0xa400, URZ ;  /* 0x0000a40020307890 */ /* 0x000fe4000fffe0ff */
[----:B------:R-:W-:Y:S01]  /*20d0*/  UIADD3.X UR7, UPT, UPT, URZ, UR47, URZ, UP1, !UPT ;  /* 0x0000002fff077290 */ /* 0x000fe20008ffe4ff */
[----:B------:R-:W-:Y:S01]  /*20e0*/  UMOV UR51, UR59 ;  /* 0x0000003b00337c82 */ /* 0x000fe20008000000 */
[----:B------:R-:W-:Y:S01]  /*20f0*/  UMOV UR52, UR60 ;  /* 0x0000003c00347c82 */ /* 0x000fe20008000000 */
[----:B------:R-:W-:Y:S01]  /*2100*/  UMOV UR49, UR57 ;  /* 0x0000003900317c82 */ /* 0x000fe20008000000 */
[----:B------:R-:W-:Y:S02]  /*2110*/  UIADD3 UR42, UPT, UPT, UR58, 0x80, URZ ;  /* 0x000000803a2a7890 */ /* 0x000fe4000fffe0ff */
[----:B------:R-:W-:Y:S03]  /*2120*/  UIADD3 UR40, UPT, UPT, UR32, 0xe400, URZ ;  /* 0x0000e40020287890 */ /* 0x000fe6000fffe0ff */
[----:B------:R-:W-:Y:S01]  /*2130*/  UTMALDG.3D.2CTA [UR56], [UR6], desc[UR22] ;  /* 0x00001638060075b4 */ /* 0x000fe20008211000 */
[----:B------:R-:W-:Y:S01]  /*2140*/  UMOV UR43, UR59 ;  /* 0x0000003b002b7c82 */ /* 0x000fe20008000000 */
[----:B------:R-:W-:Y:S01]  /*2150*/  UMOV UR44, UR60 ;  /* 0x0000003c002c7c82 */ /* 0x000fe20008000000 */
[----:B------:R-:W-:Y:S01]  /*2160*/  UMOV UR41, UR57 ;  /* 0x0000003900297c82 */ /* 0x000fe20008000000 */
[----:B------:R-:W-:Y:S02]  /*2170*/  UIADD3 UR34, UPT, UPT, UR58, 0xc0, URZ ;  /* 0x000000c03a227890 */ /* 0x000fe4000fffe0ff */
[----:B------:R-:W-:Y:S01]  /*2180*/  UIADD3 UR32, UPT, UPT, UR32, 0x12400, URZ ;  /* 0x0001240020207890 */ /* 0x000fe2000fffe0ff */
[----:B------:R-:W-:Y:S01]  /*2190*/  UTMALDG.3D.2CTA [UR48], [UR6], desc[UR22] ;  /* 0x00001630060075b4 */ /* 0x000fe20008211000 */
[----:B------:R-:W-:Y:S01]  /*21a0*/  UIADD3 UR14, UP0, UPT, UR46, 0x180, URZ ;  /* 0x000001802e0e7890 */ /* 0x000fe2000ff1e0ff */
[----:B------:R-:W-:Y:S01]  /*21b0*/  UMOV UR35, UR59 ;  /* 0x0000003b00237c82 */ /* 0x000fe20008000000 */
[----:B------:R-:W-:Y:S01]  /*21c0*/  UMOV UR36, UR60 ;  /* 0x0000003c00247c82 */ /* 0x000fe20008000000 */
[----:B------:R-:W-:Y:S01]  /*21d0*/  UMOV UR33, UR57 ;  /* 0x0000003900217c82 */ /* 0x000fe20008000000 */
[----:B------:R-:W-:Y:S01]  /*21e0*/  UIADD3.X UR15, UPT, UPT, URZ, UR47, URZ, UP0, !UPT ;  /* 0x0000002fff0f7290 */ /* 0x000fe200087fe4ff */
[----:B------:R-:W-:Y:S01]  /*21f0*/  UTMALDG.3D.2CTA [UR40], [UR6], desc[UR22] ;  /* 0x00001628060075b4 */ /* 0x000fe20008211000 */
[----:B------:R-:W-:Y:S01]  /*2200*/  UIMAD UR5, UR5, 0x6000, UR4 ;  /* 0x00006000050578a4 */ /* 0x000fe2000f8e0204 */
[----:B------:R-:W-:Y:S01]  /*2210*/  UMOV UR28, UR60 ;  /* 0x0000003c001c7c82 */ /* 0x000fe20008000000 */
[----:B------:R-:W-:Y:S02]  /*2220*/  UMOV UR25, UR57 ;  /* 0x0000003900197c82 */ /* 0x000fe40008000000 */
[----:B------:R-:W-:Y:S01]  /*2230*/  UIADD3 UR24, UPT, UPT, UR5, 0x26400, URZ ;  /* 0x0002640005187890 */ /* 0x000fe2000fffe0ff */
[----:B------:R-:W-:Y:S01]  /*2240*/  UMOV UR26, UR58 ;  /* 0x0000003a001a7c82 */ /* 0x000fe20008000000 */
[----:B------:R-:W-:Y:S01]  /*2250*/  UTMALDG.3D.2CTA [UR32], [UR6], desc[UR22] ;  /* 0x00001620060075b4 */ /* 0x000fe20008211000 */
[----:B------:R-:W-:Y:S01]  /*2260*/  UIADD3 UR8, UPT, UPT, UR5, 0x27c00, URZ ;  /* 0x00027c0005087890 */ /* 0x000fe2000fffe0ff */
[----:B------:R-:W-:Y:S01]  /*2270*/  UMOV UR11, UR27 ;  /* 0x0000001b000b7c82 */ /* 0x000fe20008000000 */
[----:B------:R-:W-:Y:S01]  /*2280*/  UMOV UR12, UR60 ;  /* 0x0000003c000c7c82 */ /* 0x000fe20008000000 */
[----:B------:R-:W-:Y:S01]  /*2290*/  UMOV UR9, UR57 ;  /* 0x0000003900097c82 */ /* 0x000fe20008000000 */
[----:B------:R-:W-:Y:S01]  /*22a0*/  UMOV UR10, UR50 ;  /* 0x00000032000a7c82 */ /* 0x000fe20008000000 */
[----:B------:R-:W-:Y:S01]  /*22b0*/  UIADD3 UR16, UPT, UPT, UR5, 0x29400, URZ ;  /* 0x0002940005107890 */ /* 0x000fe2000fffe0ff */
[----:B------:R-:W-:Y:S01]  /*22c0*/  UTMALDG.3D.2CTA [UR24], [UR14], desc[UR22] ;  /* 0x000016180e0075b4 */ /* 0x000fe20008211000 */
[----:B------:R-:W-:Y:S01]  /*22d0*/  UMOV UR19, UR27 ;  /* 0x0000001b00137c82 */ /* 0x000fe20008000000 */
[----:B------:R-:W-:Y:S01]  /*22e0*/  UMOV UR20, UR60 ;  /* 0x0000003c00147c82 */ /* 0x000fe20008000000 */
[----:B------:R-:W-:Y:S01]  /*22f0*/  UMOV UR17, UR57 ;  /* 0x0000003900117c82 */ /* 0x000fe20008000000 */
[----:B------:R-:W-:Y:S01]  /*2300*/  UMOV UR18, UR42 ;  /* 0x0000002a00127c82 */ /* 0x000fe20008000000 */
[----:B------:R-:W-:Y:S01]  /*2310*/  UIADD3 UR13, UPT, UPT, UR13, 0x1, URZ ;  /* 0x000000010d0d7890 */ /* 0x000fe2000fffe0ff */
[----:B------:R2:W-:Y:S03]  /*2320*/  UTMALDG.3D.2CTA [UR8], [UR14], desc[UR22] ;  /* 0x000016080e0075b4 */ /* 0x0005e60008211000 */
[----:B------:R-:W-:Y:S01]  /*2330*/  UISETP.NE.AND UP0, UPT, UR13, UR29, UPT ;  /* 0x0000001d0d00728c */ /* 0x000fe2000bf05270 */
[----:B------:R4:W-:Y:S01]  /*2340*/  UTMALDG.3D.2CTA [UR16], [UR14], desc[UR22] ;  /* 0x000016100e0075b4 */ /* 0x0009e20008211000 */
[----:B--2---:R-:W-:Y:S01]  /*2350*/  UIADD3 UR8, UPT, UPT, UR5, 0x2ac00, URZ ;  /* 0x0002ac0005087890 */ /* 0x004fe2000fffe0ff */
[----:B------:R-:W-:Y:S02]  /*2360*/  UMOV UR10, UR34 ;  /* 0x00000022000a7c82 */ /* 0x000fe40008000000 */
[----:B------:R-:W-:Y:S06]  /*2370*/  UMOV UR5, UR21 ;  /* 0x0000001500057c82 */ /* 0x000fec0008000000 */
[----:B------:R4:W-:Y:S02]  /*2380*/  UTMALDG.3D.2CTA [UR8], [UR14], desc[UR22] ;  /* 0x000016080e0075b4 */ /* 0x0009e40008211000 */
[----:B----4-:R-:W-:Y:S05]  /*2390*/  BRA.U UP0, `(.L_x_38) ;  /* 0xfffffff900cc7547 */ /* 0x010fea000b83ffff */
.L_x_32:
[C---:B-1----:R-:W-:Y:S01]  /*23a0*/  LEA R2, R16.reuse, UR4, 0x3 ;  /* 0x0000000410027c11 */ /* 0x042fe2000f8e18ff */
[----:B------:R-:W-:Y:S01]  /*23b0*/  NOP ;  /* 0x0000000000007918 */ /* 0x000fe20000000000 */
[----:B------:R-:W-:Y:S02]  /*23c0*/  SHF.L.U32 R3, R13, 0x1f, RZ ;  /* 0x0000001f0d037819 */ /* 0x000fe400000006ff */
[----:B------:R-:W-:Y:S02]  /*23d0*/  LEA R4, R16, UR4, 0x4 ;  /* 0x0000000410047c11 */ /* 0x000fe4000f8e20ff */
[----:B--2---:R-:W1:Y:S02]  /*23e0*/  SYNCS.PHASECHK.TRANS64.TRYWAIT P0, [R2+URZ+0x60], R3 ;  /* 0x00006003020075a7 */ /* 0x004e6400080011ff */
[----:B-1----:R-:W-:Y:S05]  /*23f0*/  @!P0 BRA `(.L_x_39) ;  /* 0x0000006c00048947 */ /* 0x002fea0003800000 */
.L_x_141:
[----:B------:R-:W2:Y:S01]  /*2400*/  LDS.128 R4, [R4+0xf0] ;  /* 0x0000f00004047984 */ /* 0x000ea20000000c00 */
[----:B------:R-:W-:Y:S01]  /*2410*/  ISETP.GE.AND P0, PT, R37, 0x1, PT ;  /* 0x000000012500780c */ /* 0x000fe20003f06270 */
[----:B-1----:R-:W-:Y:S01]  /*2420*/  VIADD R2, R2, 0x70 ;  /* 0x0000007002027836 */ /* 0x002fe20000000000 */
[----:B------:R-:W-:Y:S01]  /*2430*/  @!PT LDS RZ, [RZ] ;  /* 0x00000000fffff984 */ /* 0x000fe20000000800 */
[----:B------:R-:W-:Y:S01]  /*2440*/  @!PT LDS RZ, [RZ] ;  /* 0x00000000fffff984 */ /* 0x000fe20000000800 */
[----:B------:R-:W-:Y:S01]  /*2450*/  @!PT LDS RZ, [RZ] ;  /* 0x00000000fffff984 */ /* 0x000fe20000000800 */
[----:B------:R-:W-:Y:S01]  /*2460*/  @!PT LDS RZ, [RZ] ;  /* 0x00000000fffff984 */ /* 0x000fe20000000800 */
[----:B------:R1:W-:Y:S06]  /*2470*/  MEMBAR.ALL.CTA ;  /* 0x0000000000007992 */ /* 0x0003ec0000008000 */
[----:B-1----:R-:W1:Y:S01]  /*2480*/  FENCE.VIEW.ASYNC.S ;  /* 0x00000000000073c6 */ /* 0x002e620000000000 */
[----:B------:R-:W-:-:S04]  /*2490*/  PRMT R2, RZ, 0x654, R2 ;  /* 0x00000654ff027816 */ /* 0x000fc80000000002 */
[----:B-1----:R1:W-:Y:S01]  /*24a0*/  SYNCS.ARRIVE.TRANS64.RED.A1T0 RZ, [R2+URZ], RZ ;  /* 0x000000ff02ff79a7 */ /* 0x0023e200081004ff */
[----:B--2---:R-:W-:-:S13]  /*24b0*/  LOP3.LUT P2, RZ, R6, 0x1, RZ, 0xc0, !PT ;  /* 0x0000000106ff7812 */ /* 0x004fda000784c0ff */
[----:B------:R-:W-:Y:S01]  /*24c0*/  @P2 SHF.R.U32.HI R3, RZ, 0x10, R5 ;  /* 0x00000010ff032819 */ /* 0x000fe20000011605 */
[----:B------:R-:W-:Y:S01]  /*24d0*/  VOTEU.ANY UP0, P2 ;  /* 0x0000000000ff7886 */ /* 0x000fe20001000100 */
[----:B------:R-:W-:Y:S02]  /*24e0*/  @P2 MOV R10, R4 ;  /* 0x00000004000a2202 */ /* 0x000fe40000000f00 */
[----:B------:R-:W-:Y:S02]  /*24f0*/  @P2 R2UR.BROADCAST UR5, R3 ;  /* 0x00000000030522ca */ /* 0x000fe400008e0000 */
[----:B------:R-:W-:-:S11]  /*2500*/  @P2 LOP3.LUT R9, R5, 0xffff, RZ, 0xc0, !PT ;  /* 0x0000ffff05092812 */ /* 0x000fd600078ec0ff */
[----:B------:R-:W-:Y:S01]  /*2510*/  @UP0 UMOV UR60, UR5 ;  /* 0x00000005003c0c82 */ /* 0x000fe20008000000 */
[----:B-1----:R-:W-:Y:S05]  /*2520*/  @!P0 BRA `(.L_x_40) ;  /* 0x0000000000b88947 */ /* 0x002fea0003800000 */
[----:B------:R-:W3:Y:S01]  /*2530*/  LDC.64 R4, c[0x0][0xb18] ;  /* 0x0002c600ff047b82 */ /* 0x000ee20000000a00 */
[----:B------:R-:W-:-:S07]  /*2540*/  ISETP.NE.AND P3, PT, R37, 0x1, PT ;  /* 0x000000012500780c */ /* 0x000fce0003f65270 */
[----:B------:R-:W1:Y:S08]  /*2550*/  LDC.64 R6, c[0x0][0xb10] ;  /* 0x0002c400ff067b82 */ /* 0x000e700000000a00 */
[----:B------:R-:W2:Y:S08]  /*2560*/  LDC R14, c[0x0][0xb20] ;  /* 0x0002c800ff0e7b82 */ /* 0x000eb00000000800 */
[----:B------:R-:W4:Y:S01]  /*2570*/  LDC R15, c[0x0][0xb0c] ;  /* 0x0002c300ff0f7b82 */ /* 0x000f220000000800 */
[----:B---3--:R-:W-:Y:S01]  /*2580*/  IMAD.HI.U32 R21, R0, R5, RZ ;  /* 0x0000000500157227 */ /* 0x008fe200078e00ff */
[----:B------:R-:W-:-:S03]  /*2590*/  ISETP.NE.AND P0, PT, R4, 0x1, PT ;  /* 0x000000010400780c */ /* 0x000fc60003f05270 */
[----:B------:R-:W-:-:S03]  /*25a0*/  IMAD.HI.U32 R5, R9, R5, RZ ;  /* 0x0000000509057227 */ /* 0x000fc600078e00ff */
[----:B------:R-:W3:Y:S01]  /*25b0*/  LDC.64 R2, c[0x0][0xb28] ;  /* 0x0002ca00ff027b82 */ /* 0x000ee20000000a00 */
[----:B-1----:R-:W-:-:S04]  /*25c0*/  IMAD.HI.U32 R22, R8, R6, RZ ;  /* 0x0000000608167227 */ /* 0x002fc800078e00ff */
[----:B------:R-:W-:Y:S01]  /*25d0*/  IMAD.HI.U32 R23, R10, R6, RZ ;  /* 0x000000060a177227 */ /* 0x000fe200078e00ff */
[----:B------:R-:W-:Y:S02]  /*25e0*/  SHF.R.U32.HI R22, RZ, R7, R22 ;  /* 0x00000007ff167219 */ /* 0x000fe40000011616 */
[-C--:B--2---:R-:W-:Y:S02]  /*25f0*/  SHF.R.U32.HI R21, RZ, R14.reuse, R21 ;  /* 0x0000000eff157219 */ /* 0x084fe40000011615 */
[----:B------:R-:W-:Y:S02]  /*2600*/  SHF.R.U32.HI R5, RZ, R14, R5 ;  /* 0x0000000eff057219 */ /* 0x000fe40000011605 */
[----:B------:R-:W-:Y:S02]  /*2610*/  SEL R21, R0, R21, !P0 ;  /* 0x0000001500157207 */ /* 0x000fe40004000000 */
[----:B------:R-:W-:Y:S02]  /*2620*/  SHF.R.U32.HI R23, RZ, R7, R23 ;  /* 0x00000007ff177219 */ /* 0x000fe40000011617 */
[----:B----4-:R-:W-:-:S02]  /*2630*/  ISETP.NE.AND P1, PT, R15, 0x1, PT ;  /* 0x000000010f00780c */ /* 0x010fc40003f25270 */
[----:B------:R-:W-:Y:S02]  /*2640*/  SEL R5, R9, R5, !P0 ;  /* 0x0000000509057207 */ /* 0x000fe40004000000 */
[----:B------:R-:W-:Y:S02]  /*2650*/  SEL R22, R8, R22, !P1 ;  /* 0x0000001608167207 */ /* 0x000fe40004800000 */
[----:B------:R-:W-:Y:S01]  /*2660*/  SEL R23, R10, R23, !P1 ;  /* 0x000000170a177207 */ /* 0x000fe20004800000 */
[----:B---3--:R-:W-:-:S04]  /*2670*/  IMAD.HI.U32 R20, R21, R2, RZ ;  /* 0x0000000215147227 */ /* 0x008fc800078e00ff */
        /* <DEDUP_REMOVED lines=10> */
[----:B------:R-:W-:-:S04]  /*2720*/  @!P0 IMAD.HI.U32 R7, R23, R2, RZ ;  /* 0x0000000217078227 */ /* 0x000fc800078e00ff */
[----:B------:R-:W-:Y:S01]  /*2730*/  IMAD.MOV R2, RZ, RZ, -R6 ;  /* 0x000000ffff027224 */ /* 0x000fe200078e0a06 */
[----:B------:R-:W-:Y:S02]  /*2740*/  @!P0 SHF.R.U32.HI R3, RZ, R3, R7 ;  /* 0x00000003ff038219 */ /* 0x000fe40000011607 */
[----:B------:R-:W-:Y:S01]  /*2750*/  IADD3 R7, PT, PT, -R5, RZ, RZ ;  /* 0x000000ff05077210 */ /* 0x000fe20007ffe1ff */
[----:B------:R-:W-:Y:S01]  /*2760*/  IMAD R2, R37, R2, R5 ;  /* 0x0000000225027224 */ /* 0x000fe200078e0205 */
        /* <DEDUP_REMOVED lines=10> */
.L_x_40:
[----:B------:R-:W1:Y:S02]  /*2810*/  LDCU UR5, c[0x0][0xb30] ;  /* 0x00016600ff0577ac */ /* 0x000e640008000800 */
[----:B-1----:R-:W-:-:S09]  /*2820*/  UISETP.NE.AND UP0, UPT, UR5, 0x1, UPT ;  /* 0x000000010500788c */ /* 0x002fd2000bf05270 */
[----:B------:R-:W-:Y:S05]  /*2830*/  BRA.U UP0, `(.L_x_41) ;  /* 0x0000000100407547 */ /* 0x000fea000b800000 */
[----:B------:R-:W1:Y:S08]  /*2840*/  LDC.64 R4, c[0x0][0xb10] ;  /* 0x0002c400ff047b82 */ /* 0x000e700000000a00 */
[----:B------:R-:W2:Y:S08]  /*2850*/  LDC.64 R2, c[0x0][0xb18] ;  /* 0x0002c600ff027b82 */ /* 0x000eb00000000a00 */
[----:B------:R-:W4:Y:S08]  /*2860*/  LDC R6, c[0x0][0xb20] ;  /* 0x0002c800ff067b82 */ /* 0x000f300000000800 */
[----:B------:R-:W3:Y:S01]  /*2870*/  LDC R7, c[0x0][0xb0c] ;  /* 0x0002c300ff077b82 */ /* 0x000ee20000000800 */
[----:B-1----:R-:W-:-:S05]  /*2880*/  IMAD.HI.U32 R4, R10, R4, RZ ;  /* 0x000000040a047227 */ /* 0x002fca00078e00ff */
[----:B------:R-:W-:Y:S01]  /*2890*/  SHF.R.U32.HI R4, RZ, R5, R4 ;  /* 0x00000005ff047219 */ /* 0x000fe20000011604 */
[----:B--2---:R-:W-:Y:S01]  /*28a0*/  IMAD.HI.U32 R3, R9, R3, RZ ;  /* 0x0000000309037227 */ /* 0x004fe200078e00ff */
[----:B------:R-:W-:-:S04]  /*28b0*/  ISETP.NE.AND P0, PT, R2, 0x1, PT ;  /* 0x000000010200780c */ /* 0x000fc80003f05270 */
[----:B----4-:R-:W-:-:S04]  /*28c0*/  SHF.R.U32.HI R3, RZ, R6, R3 ;  /* 0x00000006ff037219 */ /* 0x010fc80000011603 */
[----:B------:R-:W-:Y:S02]  /*28d0*/  SEL R3, R9, R3, !P0 ;  /* 0x0000000309037207 */ /* 0x000fe40004000000 */
[----:B---3--:R-:W-:-:S04]  /*28e0*/  ISETP.NE.AND P1, PT, R7, 0x1, PT ;  /* 0x000000010700780c */ /* 0x008fc80003f25270 */
[----:B------:R-:W-:-:S05]  /*28f0*/  SEL R4, R10, R4, !P1 ;  /* 0x000000040a047207 */ /* 0x000fca0004800000 */
[----:B------:R-:W-:Y:S02]  /*2900*/  IMAD.IADD R5, R3, 0x1, -R4 ;  /* 0x0000000103057824 */ /* 0x000fe400078e0a04 */
[----:B------:R-:W-:Y:S02]  /*2910*/  IMAD.IADD R3, R4, 0x1, -R3 ;  /* 0x0000000104037824 */ /* 0x000fe400078e0a03 */
[----:B------:R-:W-:Y:S02]  /*2920*/  IMAD R10, R5, R7, R10 ;  /* 0x00000007050a7224 */ /* 0x000fe400078e020a */
[----:B------:R-:W-:-:S07]  /*2930*/  IMAD R9, R3, R2, R9 ;  /* 0x0000000203097224 */ /* 0x000fce00078e0209 */
.L_x_41:
[----:B------:R-:W-:Y:S01]  /*2940*/  VIADD R16, R16, 0x1 ;  /* 0x0000000110107836 */ /* 0x000fe20000000000 */
[----:B------:R-:W-:Y:S01]  /*2950*/  PLOP3.LUT P1, PT, PT, PT, PT, 0x80, 0x8 ;  /* 0x000000000008781c */ /* 0x000fe20003f2f070 */
[----:B------:R-:W-:Y:S02]  /*2960*/  IMAD.IADD R14, R10, 0x1, R91 ;  /* 0x000000010a0e7824 */ /* 0x000fe400078e025b */
[----:B------:R-:W-:Y:S01]  /*2970*/  IMAD.IADD R15, R9, 0x1, R90 ;  /* 0x00000001090f7824 */ /* 0x000fe200078e025a */
[----:B------:R-:W-:-:S04]  /*2980*/  ISETP.NE.AND P0, PT, R16, 0x2, PT ;  /* 0x000000021000780c */ /* 0x000fc80003f05270 */
[----:B------:R-:W-:Y:S02]  /*2990*/  SEL R2, RZ, 0x1, P0 ;  /* 0x00000001ff027807 */ /* 0x000fe40000000000 */
[----:B------:R-:W-:Y:S02]  /*29a0*/  SEL R16, R16, RZ, P0 ;  /* 0x000000ff10107207 */ /* 0x000fe40000000000 */
[----:B------:R-:W-:Y:S01]  /*29b0*/  LOP3.LUT R13, R13, R2, RZ, 0x3c, !PT ;  /* 0x000000020d0d7212 */ /* 0x000fe200078e3cff */
[----:B------:R-:W-:Y:S06]  /*29c0*/  @P2 BRA `(.L_x_42) ;  /* 0xffffffec00582947 */ /* 0x000fec000383ffff */
[----:B------:R-:W-:Y:S01]  /*29d0*/  UIADD3 UR5, UPT, UPT, UR4, 0x10, URZ ;  /* 0x0000001004057890 */ /* 0x000fe2000fffe0ff */
[----:B------:R-:W-:-:S03]  /*29e0*/  SHF.L.U32 R2, R17, 0x1f, RZ ;  /* 0x0000001f11027819 */ /* 0x000fc600000006ff */
[----:B------:R-:W-:-:S09]  /*29f0*/  ULEA UR4, UR21, UR5, 0x3 ;  /* 0x0000000515047291 */ /* 0x000fd2000f8e18ff */
[----:B------:R-:W1:Y:S02]  /*2a00*/  SYNCS.PHASECHK.TRANS64.TRYWAIT P0, [UR4], R2 ;  /* 0x00000002ff0075a7 */ /* 0x000e640008001104 */
[----:B-1----:R-:W-:Y:S05]  /*2a10*/  @!P0 BRA `(.L_x_43) ;  /* 0x0000006400908947 */ /* 0x002fea0003800000 */
.L_x_143:
[----:B------:R-:W-:-:S04]  /*2a20*/  UIADD3 UR4, UPT, UPT, UR21, 0x1, URZ ;  /* 0x0000000115047890 */ /* 0x000fc8000fffe0ff */
[----:B------:R-:W-:-:S04]  /*2a30*/  UISETP.NE.AND UP0, UPT, UR4, 0x2, UPT ;  /* 0x000000020400788c */ /* 0x000fc8000bf05270 */
[----:B------:R-:W-:Y:S02]  /*2a40*/  USEL UR6, URZ, 0x1, UP0 ;  /* 0x00000001ff067887 */ /* 0x000fe40008000000 */
[----:B------:R-:W-:-:S04]  /*2a50*/  USEL UR4, UR4, URZ, UP0 ;  /* 0x000000ff04047287 */ /* 0x000fc80008000000 */
[----:B------:R-:W-:Y:S01]  /*2a60*/  ULEA UR4, UR4, UR5, 0x3 ;  /* 0x0000000504047291 */ /* 0x000fe2000f8e18ff */
[----:B-1----:R-:W-:-:S04]  /*2a70*/  LOP3.LUT R2, R17, UR6, RZ, 0x3c, !PT ;  /* 0x0000000611027c12 */ /* 0x002fc8000f8e3cff */
[----:B------:R-:W-:Y:S01]  /*2a80*/  SHF.L.U32 R2, R2, 0x1f, RZ ;  /* 0x0000001f02027819 */ /* 0x000fe200000006ff */
[----:B---3--:R-:W-:-:S07]  /*2a90*/  IMAD.U32 R0, RZ, RZ, UR4 ;  /* 0x00000004ff007e24 */ /* 0x008fce000f8e00ff */
.L_x_44:
[----:B-1----:R1:W2:Y:S02]  /*2aa0*/  SYNCS.PHASECHK.TRANS64.TRYWAIT P0, [R0+URZ], R2 ;  /* 0x00000002000075a7 */ /* 0x0022a400080011ff */
[----:B--2---:R-:W-:Y:S05]  /*2ab0*/  @!P0 NANOSLEEP.SYNCS 0x989680 ;  /* 0x009896800000895d */ /* 0x004fea0003900000 */
[----:B------:R-:W2:Y:S02]  /*2ac0*/  @!P0 SYNCS.PHASECHK.TRANS64 P0, [R0+URZ], R2 ;  /* 0x00000002000085a7 */ /* 0x000ea400080010ff */
[----:B--2---:R-:W-:Y:S05]  /*2ad0*/  @P0 EXIT ;  /* 0x000000000000094d */ /* 0x004fea0003800000 */
[----:B------:R-:W-:Y:S05]  /*2ae0*/  BRA `(.L_x_44) ;  /* 0xfffffffc00ec7947 */ /* 0x000fea000383ffff */
.L_x_22:
[----:B------:R-:W-:-:S04]  /*2af0*/  UISETP.NE.AND UP1, UPT, UR37, URZ, UPT ;  /* 0x000000ff2500728c */ /* 0x000fc8000bf25270 */
[----:B------:R-:W-:-:S09]  /*2b00*/  UISETP.NE.OR UP1, UPT, UR10, 0x1, UP1 ;  /* 0x000000010a00788c */ /* 0x000fd20008f25670 */
[----:B------:R-:W-:Y:S05]  /*2b10*/  BRA.U UP1, `(.L_x_45) ;  /* 0x00000005014c7547 */ /* 0x000fea000b800000 */
[----:B------:R-:W-:Y:S01]  /*2b20*/  HFMA2 R11, -RZ, RZ, 0, 0 ;  /* 0x00000000ff0b7431 */ /* 0x000fe200000001ff */
[----:B------:R-:W-:Y:S01]  /*2b30*/  ISETP.GE.U32.AND P2, PT, R10, 0x2, PT ;  /* 0x000000020a00780c */ /* 0x000fe20003f46070 */
[----:B------:R-:W-:Y:S01]  /*2b40*/  IMAD.MOV.U32 R12, RZ, RZ, 0x1 ;  /* 0x00000001ff0c7424 */ /* 0x000fe200078e00ff */
[----:B------:R-:W-:Y:S01]  /*2b50*/  CS2R R8, SRZ ;  /* 0x0000000000087805 */ /* 0x000fe2000001ff00 */
[----:B------:R-:W-:Y:S01]  /*2b60*/  IMAD.MOV.U32 R3, RZ, RZ, RZ ;  /* 0x000000ffff037224 */ /* 0x000fe200078e00ff */
[----:B------:R-:W-:Y:S01]  /*2b70*/  UMOV UR4, 0x400 ;  /* 0x0000040000047882 */ /* 0x000fe20000000000 */
[----:B------:R-:W-:Y:S01]  /*2b80*/  UMOV UR5, URZ ;  /* 0x000000ff00057c82 */ /* 0x000fe20008000000 */
[----:B------:R-:W-:-:S12]  /*2b90*/  ULEA UR37, UR37, UR4, 0x18 ;  /* 0x0000000425257291 */ /* 0x000fd8000f8ec0ff */
.L_x_49:
[----:B------:R-:W-:Y:S02]  /*2ba0*/  LEA R0, R3, UR37, 0x3 ;  /* 0x0000002503007c11 */ /* 0x000fe4000f8e18ff */
[----:B------:R-:W-:-:S03]  /*2bb0*/  SHF.L.U32 R4, R8, 0x1f, RZ ;  /* 0x0000001f08047819 */ /* 0x000fc600000006ff */
[----:B------:R-:W-:Y:S01]  /*2bc0*/  VIADD R5, R0, 0xd0 ;  /* 0x000000d000057836 */ /* 0x000fe20000000000 */
[----:B------:R-:W1:Y:S02]  /*2bd0*/  SYNCS.PHASECHK.TRANS64.TRYWAIT P0, [R0+URZ+0xc0], R4 ;  /* 0x0000c004000075a7 */ /* 0x000e6400080011ff */
[----:B-1----:R-:W-:Y:S05]  /*2be0*/  @!P0 BRA `(.L_x_46) ;  /* 0x0000006400348947 */ /* 0x002fea0003800000 */
.L_x_144:
[----:B------:R-:W-:Y:S01]  /*2bf0*/  ULEA UR4, UR5, UR37, 0x3 ;  /* 0x0000002505047291 */ /* 0x000fe2000f8e18ff */
[----:B-1----:R-:W-:Y:S01]  /*2c00*/  PRMT R0, RZ, 0x654, R5 ;  /* 0x00000654ff007816 */ /* 0x002fe20000000005 */
[----:B------:R-:W-:Y:S01]  /*2c10*/  @!P2 IMAD.MOV.U32 R4, RZ, RZ, 0x10 ;  /* 0x00000010ff04a424 */ /* 0x000fe200078e00ff */
[----:B------:R-:W-:Y:S01]  /*2c20*/  SHF.L.U32 R5, R12, 0x1f, RZ ;  /* 0x0000001f0c057819 */ /* 0x000fe200000006ff */
[----:B------:R-:W-:Y:S01]  /*2c30*/  UIADD3 UR6, UPT, UPT, UR4, 0x60, URZ ;  /* 0x0000006004067890 */ /* 0x000fe2000fffe0ff */
[----:B------:R1:W-:Y:S05]  /*2c40*/  SYNCS.ARRIVE.TRANS64.RED.A1T0 RZ, [R0+URZ], RZ ;  /* 0x000000ff00ff79a7 */ /* 0x0003ea00081004ff */
[----:B------:R-:W-:Y:S01]  /*2c50*/  IMAD.U32 R6, RZ, RZ, UR6 ;  /* 0x00000006ff067e24 */ /* 0x000fe2000f8e00ff */
[----:B------:R-:W2:Y:S04]  /*2c60*/  SYNCS.PHASECHK.TRANS64.TRYWAIT P0, [UR4+0x70], R5 ;  /* 0x00007005ff0075a7 */ /* 0x000ea80008001104 */
[----:B------:R-:W-:Y:S01]  /*2c70*/  PRMT R6, R10, 0x654, R6 ;  /* 0x000006540a067816 */ /* 0x000fe20000000006 */
[----:B-12---:R-:W-:Y:S06]  /*2c80*/  @!P0 BRA `(.L_x_47) ;  /* 0x0000006400208947 */ /* 0x006fec0003800000 */
.L_x_146:
[----:B------:R-:W-:Y:S01]  /*2c90*/  ULEA UR6, UR5, UR37, 0x4 ;  /* 0x0000002505067291 */ /* 0x000fe2000f8e20ff */
[----:B------:R-:W-:Y:S01]  /*2ca0*/  SEL R2, R6, R2, !P2 ;  /* 0x0000000206027207 */ /* 0x000fe20005000000 */
[----:B------:R-:W-:Y:S01]  /*2cb0*/  UIADD3 UR7, UPT, UPT, UR4, 0x60, URZ ;  /* 0x0000006004077890 */ /* 0x000fe2000fffe0ff */
[----:B-1----:R-:W-:Y:S01]  /*2cc0*/  LEA R0, R11, UR37, 0x3 ;  /* 0x000000250b007c11 */ /* 0x002fe2000f8e18ff */
[----:B------:R-:W-:Y:S01]  /*2cd0*/  UIADD3 UR6, UPT, UPT, UR6, 0xf0, URZ ;  /* 0x000000f006067890 */ /* 0x000fe2000fffe0ff */
[----:B------:R1:W-:Y:S01]  /*2ce0*/  @!P2 SYNCS.ARRIVE.TRANS64.RED RZ, [R2+URZ], R4 ;  /* 0x0000000402ffa9a7 */ /* 0x0003e200080004ff */
[----:B------:R-:W-:Y:S01]  /*2cf0*/  UIADD3 UR4, UPT, UPT, UR5, 0x1, URZ ;  /* 0x0000000105047890 */ /* 0x000fe2000fffe0ff */
[----:B------:R-:W-:-:S03]  /*2d00*/  VIADD R3, R3, 0x1 ;  /* 0x0000000103037836 */ /* 0x000fc60000000000 */
[----:B------:R-:W-:Y:S02]  /*2d10*/  UISETP.NE.AND UP0, UPT, UR4, 0x2, UPT ;  /* 0x000000020400788c */ /* 0x000fe4000bf05270 */
[----:B------:R-:W-:Y:S01]  /*2d20*/  ISETP.NE.AND P0, PT, R3, 0x2, PT ;  /* 0x000000020300780c */ /* 0x000fe20003f05270 */
[----:B------:R-:W-:Y:S06]  /*2d30*/  UGETNEXTWORKID.BROADCAST [UR6], [UR7] ;  /* 0x00000000060073ca */ /* 0x000fec0008000100 */
[----:B------:R-:W-:Y:S02]  /*2d40*/  USEL UR6, URZ, 0x1, UP0 ;  /* 0x00000001ff067887 */ /* 0x000fe40008000000 */
[----:B------:R-:W-:-:S04]  /*2d50*/  USEL UR5, UR4, URZ, UP0 ;  /* 0x000000ff04057287 */ /* 0x000fc80008000000 */
[----:B------:R-:W-:Y:S02]  /*2d60*/  LOP3.LUT R12, R12, UR6, RZ, 0x3c, !PT ;  /* 0x000000060c0c7c12 */ /* 0x000fe4000f8e3cff */
[----:B-1----:R-:W-:-:S04]  /*2d70*/  SHF.L.U32 R4, R9, 0x1f, RZ ;  /* 0x0000001f09047819 */ /* 0x002fc800000006ff */
[----:B------:R-:W1:Y:S02]  /*2d80*/  SYNCS.PHASECHK.TRANS64.TRYWAIT P1, [R0+URZ+0x60], R4 ;  /* 0x00006004000075a7 */ /* 0x000e6400080211ff */
[----:B-1----:R-:W-:Y:S05]  /*2d90*/  @!P1 BRA `(.L_x_48) ;  /* 0x0000006000f49947 */ /* 0x002fea0003800000 */
.L_x_147:
[----:B-1----:R-:W-:Y:S01]  /*2da0*/  LEA R4, R11, UR37, 0x4 ;  /* 0x000000250b047c11 */ /* 0x002fe2000f8e20ff */
[----:B------:R-:W-:Y:S01]  /*2db0*/  VIADD R0, R0, 0x70 ;  /* 0x0000007000007836 */ /* 0x000fe20000000000 */
[----:B------:R-:W-:Y:S01]  /*2dc0*/  SEL R3, R3, RZ, P0 ;  /* 0x000000ff03037207 */ /* 0x000fe20000000000 */
[----:B------:R-:W-:-:S03]  /*2dd0*/  VIADD R11, R11, 0x1 ;  /* 0x000000010b0b7836 */ /* 0x000fc60000000000 */
[----:B------:R-:W1:Y:S01]  /*2de0*/  LDS.128 R4, [R4+0xf0] ;  /* 0x0000f00004047984 */ /* 0x000e620000000c00 */
[----:B------:R-:W-:Y:S02]  /*2df0*/  PRMT R0, RZ, 0x654, R0 ;  /* 0x00000654ff007816 */ /* 0x000fe40000000000 */
[C---:B------:R-:W-:Y:S01]  /*2e00*/  ISETP.NE.AND P1, PT, R11.reuse, 0x2, PT ;  /* 0x000000020b00780c */ /* 0x040fe20003f25270 */
[----:B------:R-:W-:Y:S01]  /*2e10*/  @!PT LDS RZ, [RZ] ;  /* 0x00000000fffff984 */ /* 0x000fe20000000800 */
[----:B------:R-:W-:Y:S01]  /*2e20*/  @!PT LDS RZ, [RZ] ;  /* 0x00000000fffff984 */ /* 0x000fe20000000800 */
[----:B------:R-:W-:Y:S01]  /*2e30*/  @!PT LDS RZ, [RZ] ;  /* 0x00000000fffff984 */ /* 0x000fe20000000800 */
[----:B------:R-:W-:Y:S01]  /*2e40*/  @!PT LDS RZ, [RZ] ;  /* 0x00000000fffff984 */ /* 0x000fe20000000800 */
[----:B------:R2:W-:Y:S06]  /*2e50*/  MEMBAR.ALL.CTA ;  /* 0x0000000000007992 */ /* 0x0005ec0000008000 */
[----:B--2---:R-:W2:Y:S01]  /*2e60*/  FENCE.VIEW.ASYNC.S ;  /* 0x00000000000073c6 */ /* 0x004ea20000000000 */
[----:B------:R-:W-:Y:S01]  /*2e70*/  SEL R11, R11, RZ, P1 ;  /* 0x000000ff0b0b7207 */ /* 0x000fe20000800000 */
[----:B--2---:R2:W-:Y:S01]  /*2e80*/  SYNCS.ARRIVE.TRANS64.RED.A1T0 RZ, [R0+URZ], RZ ;  /* 0x000000ff00ff79a7 */ /* 0x0045e200081004ff */
[----:B-1----:R-:W-:-:S02]  /*2e90*/  LOP3.LUT P3, RZ, R6, 0x1, RZ, 0xc0, !PT ;  /* 0x0000000106ff7812 */ /* 0x002fc4000786c0ff */
[----:B------:R-:W-:-:S04]  /*2ea0*/  SEL R4, RZ, 0x1, P1 ;  /* 0x00000001ff047807 */ /* 0x000fc80000800000 */
[----:B------:R-:W-:Y:S02]  /*2eb0*/  LOP3.LUT R9, R9, R4, RZ, 0x3c, !PT ;  /* 0x0000000409097212 */ /* 0x000fe400078e3cff */
[----:B--2---:R-:W-:-:S04]  /*2ec0*/  SEL R0, RZ, 0x1, P0 ;  /* 0x00000001ff007807 */ /* 0x004fc80000000000 */
[----:B------:R-:W-:Y:S01]  /*2ed0*/  LOP3.LUT R8, R8, R0, RZ, 0x3c, !PT ;  /* 0x0000000008087212 */ /* 0x000fe200078e3cff */
[----:B------:R-:W-:Y:S06]  /*2ee0*/  @P3 BRA `(.L_x_49) ;  /* 0xfffffffc002c3947 */ /* 0x000fec000383ffff */
[----:B------:R-:W-:Y:S01]  /*2ef0*/  ULEA UR4, UR5, UR37, 0x3 ;  /* 0x0000002505047291 */ /* 0x000fe2000f8e18ff */
[----:B------:R-:W-:-:S08]  /*2f00*/  SHF.L.U32 R2, R12, 0x1f, RZ ;  /* 0x0000001f0c027819 */ /* 0x000fd000000006ff */
[----:B------:R-:W1:Y:S02]  /*2f10*/  SYNCS.PHASECHK.TRANS64 P0, [UR4+0x70], R2 ;  /* 0x00007002ff0075a7 */ /* 0x000e640008001004 */
[----:B-1----:R-:W-:Y:S05]  /*2f20*/  @P0 BRA `(.L_x_50) ;  /* 0x0000000000080947 */ /* 0x002fea0003800000 */
[----:B------:R-:W1:Y:S02]  /*2f30*/  SYNCS.PHASECHK.TRANS64.TRYWAIT P0, [UR4+0x70], R2 ;  /* 0x00007002ff0075a7 */ /* 0x000e640008001104 */
[----:B-1----:R-:W-:Y:S05]  /*2f40*/  @!P0 BRA `(.L_x_51) ;  /* 0x00000060009c8947 */ /* 0x002fea0003800000 */
.L_x_50:
[----:B------:R-:W-:-:S04]  /*2f50*/  UIADD3 UR6, UPT, UPT, UR5, 0x1, URZ ;  /* 0x0000000105067890 */ /* 0x000fc8000fffe0ff */
[----:B------:R-:W-:-:S04]  /*2f60*/  UISETP.NE.AND UP0, UPT, UR6, 0x2, UPT ;  /* 0x000000020600788c */ /* 0x000fc8000bf05270 */
[----:B------:R-:W-:Y:S02]  /*2f70*/  USEL UR7, URZ, 0x1, UP0 ;  /* 0x00000001ff077887 */ /* 0x000fe40008000000 */
[----:B------:R-:W-:-:S04]  /*2f80*/  USEL UR6, UR6, URZ, UP0 ;  /* 0x000000ff06067287 */ /* 0x000fc80008000000 */
[----:B------:R-:W-:Y:S01]  /*2f90*/  ULEA UR6, UR6, UR37, 0x3 ;  /* 0x0000002506067291 */ /* 0x000fe2000f8e18ff */
[----:B-1----:R-:W-:-:S04]  /*2fa0*/  LOP3.LUT R2, R12, UR7, RZ, 0x3c, !PT ;  /* 0x000000070c027c12 */ /* 0x002fc8000f8e3cff */
[----:B------:R-:W-:-:S04]  /*2fb0*/  SHF.L.U32 R0, R2, 0x1f, RZ ;  /* 0x0000001f02007819 */ /* 0x000fc800000006ff */
[----:B------:R-:W1:Y:S02]  /*2fc0*/  SYNCS.PHASECHK.TRANS64 P0, [UR6+0x70], R0 ;  /* 0x00007000ff0075a7 */ /* 0x000e640008001006 */
[----:B-1----:R-:W-:Y:S05]  /*2fd0*/  @P0 EXIT ;  /* 0x000000000000094d */ /* 0x002fea0003800000 */
[----:B------:R-:W-:Y:S02]  /*2fe0*/  SHF.L.U32 R2, R2, 0x1f, RZ ;  /* 0x0000001f02027819 */ /* 0x000fe400000006ff */
[----:B------:R-:W-:-:S07]  /*2ff0*/  MOV R0, UR6 ;  /* 0x0000000600007c02 */ /* 0x000fce0008000f00 */
.L_x_52:
[----:B-1----:R1:W2:Y:S02]  /*3000*/  SYNCS.PHASECHK.TRANS64.TRYWAIT P0, [R0+URZ+0x70], R2 ;  /* 0x00007002000075a7 */ /* 0x0022a400080011ff */
[----:B--2---:R-:W-:Y:S05]  /*3010*/  @!P0 NANOSLEEP.SYNCS 0x989680 ;  /* 0x009896800000895d */ /* 0x004fea0003900000 */
[----:B------:R-:W2:Y:S02]  /*3020*/  @!P0 SYNCS.PHASECHK.TRANS64 P0, [R0+URZ+0x70], R2 ;  /* 0x00007002000085a7 */ /* 0x000ea400080010ff */
[----:B--2---:R-:W-:Y:S05]  /*3030*/  @P0 EXIT ;  /* 0x000000000000094d */ /* 0x004fea0003800000 */
[----:B------:R-:W-:Y:S05]  /*3040*/  BRA `(.L_x_52) ;  /* 0xfffffffc00ec7947 */ /* 0x000fea000383ffff */
.L_x_45:
[----:B------:R-:W-:Y:S05]  /*3050*/  BRA.U UP4, `(.L_x_53) ;  /* 0x0000001904407547 */ /* 0x000fea000b800000 */
[----:B------:R-:W-:Y:S01]  /*3060*/  UMOV UR5, 0x40 ;  /* 0x0000004000057882 */ /* 0x000fe20000000000 */
[----:B------:R-:W-:Y:S01]  /*3070*/  NOP ;  /* 0x0000000000007918 */ /* 0x000fe20000000000 */
[----:B------:R-:W-:Y:S01]  /*3080*/  ULEA UR5, UR37, UR5, 0x18 ;  /* 0x0000000525057291 */ /* 0x000fe2000f8ec0ff */
[----:B------:R-:W-:Y:S02]  /*3090*/  UMOV UR4, 0x400 ;  /* 0x0000040000047882 */ /* 0x000fe40000000000 */
[----:B------:R-:W-:-:S06]  /*30a0*/  ULEA UR37, UR37, UR4, 0x18 ;  /* 0x0000000425257291 */ /* 0x000fcc000f8ec0ff */
[----:B------:R-:W1:Y:S02]  /*30b0*/  LDS.U8 R2, [UR5+0x1c] ;  /* 0x00001c05ff027984 */ /* 0x000e640008000000 */
[----:B-1----:R-:W-:-:S13]  /*30c0*/  ISETP.NE.AND P0, PT, R2, RZ, PT ;  /* 0x000000ff0200720c */ /* 0x002fda0003f05270 */
[----:B------:R-:W-:Y:S05]  /*30d0*/  @P0 BRA `(.L_x_54) ;  /* 0x0000000400180947 */ /* 0x000fea0003800000 */
[----:B------:R-:W-:Y:S01]  /*30e0*/  R2UR UR4, R12 ;  /* 0x000000000c0472ca */ /* 0x000fe200000e0000 */
[----:B------:R-:W-:-:S12]  /*30f0*/  UIADD3 UR6, UPT, UPT, UR5, 0x8, URZ ;  /* 0x0000000805067890 */ /* 0x000fd8000fffe0ff */
[----:B------:R-:W-:-:S09]  /*3100*/  UISETP.NE.U32.AND UP0, UPT, UR4, 0x1, UPT ;  /* 0x000000010400788c */ /* 0x000fd2000bf05070 */
[----:B------:R-:W-:Y:S05]  /*3110*/  BRA.U !UP0, `(.L_x_55) ;  /* 0x0000000108a47547 */ /* 0x000fea000b800000 */
[----:B------:R-:W-:Y:S01]  /*3120*/  ELECT P0, URZ, PT ;  /* 0x0000000000ff782f */ /* 0x000fe20003800000 */
[----:B------:R-:W-:-:S12]  /*3130*/  BSSY B0, `(.L_x_55) ;  /* 0x0000027000007945 */ /* 0x000fd80003800000 */
[----:B------:R-:W-:Y:S05]  /*3140*/  @!P0 BRA `(.L_x_56) ;  /* 0x0000000000948947 */ /* 0x000fea0003800000 */
[----:B------:R-:W-:-:S05]  /*3150*/  UMOV UR4, 0x10 ;  /* 0x0000001000047882 */ /* 0x000fca0000000000 */
[----:B------:R-:W-:Y:S04]  /*3160*/  DEPBAR.LE SB1, 0x36 ;  /* 0x00009d800000791a */ /* 0x000fe80000000000 */
[----:B------:R-:W1:Y:S02]  /*3170*/  UTCATOMSWS.2CTA.FIND_AND_SET.ALIGN UP1, UR4, UR4 ;  /* 0x00000004000475e3 */ /* 0x000e640008220800 */
[----:B-1----:R-:W-:Y:S01]  /*3180*/  MOV R10, UR4 ;  /* 0x00000004000a7c02 */ /* 0x002fe20008000f00 */
[----:B------:R-:W-:Y:S06]  /*3190*/  BRA.U UP1, `(.L_x_57) ;  /* 0x0000000101187547 */ /* 0x000fec000b800000 */
.L_x_58:
[----:B------:R-:W-:Y:S05]  /*31a0*/  NANOSLEEP 0x64 ;  /* 0x000000640000795d */ /* 0x000fea0003800000 */
[----:B------:R-:W-:-:S05]  /*31b0*/  UMOV UR4, 0x10 ;  /* 0x0000001000047882 */ /* 0x000fca0000000000 */
[----:B------:R-:W-:Y:S04]  /*31c0*/  DEPBAR.LE SB1, 0x36 ;  /* 0x00009d800000791a */ /* 0x000fe80000000000 */
[----:B------:R-:W1:Y:S02]  /*31d0*/  UTCATOMSWS.2CTA.FIND_AND_SET.ALIGN UP1, UR4, UR4 ;  /* 0x00000004000475e3 */ /* 0x000e640008220800 */
[----:B-1----:R-:W-:Y:S01]  /*31e0*/  MOV R10, UR4 ;  /* 0x00000004000a7c02 */ /* 0x002fe20008000f00 */
[----:B------:R-:W-:Y:S05]  /*31f0*/  BRA.U !UP1, `(.L_x_58) ;  /* 0xfffffffd09e87547 */ /* 0x000fea000b83ffff */
.L_x_57:
[----:B------:R-:W1:Y:S01]  /*3200*/  LDS R5, [UR5+0x10] ;  /* 0x00001005ff057984 */ /* 0x000e620008000800 */
[----:B------:R-:W-:Y:S01]  /*3210*/  R2UR UR4, R11 ;  /* 0x000000000b0472ca */ /* 0x000fe200000e0000 */
[----:B------:R-:W-:-:S04]  /*3220*/  IMAD.U32 R3, RZ, RZ, UR37 ;  /* 0x00000025ff037e24 */ /* 0x000fc8000f8e00ff */
[----:B------:R-:W-:-:S08]  /*3230*/  VIADD R3, R3, 0x110 ;  /* 0x0000011003037836 */ /* 0x000fd00000000000 */
[----:B------:R-:W-:Y:S02]  /*3240*/  MOV R2, UR4 ;  /* 0x0000000400027c02 */ /* 0x000fe40008000f00 */
[----:B-1----:R-:W-:-:S04]  /*3250*/  SHF.L.U32 R5, R5, 0x1f, RZ ;  /* 0x0000001f05057819 */ /* 0x002fc800000006ff */
[----:B------:R-:W1:Y:S02]  /*3260*/  SYNCS.PHASECHK.TRANS64.TRYWAIT P0, [UR5+0x8], R5 ;  /* 0x00000805ff0075a7 */ /* 0x000e640008001105 */
[----:B-1----:R-:W-:Y:S05]  /*3270*/  @P0 BRA `(.L_x_59) ;  /* 0x0000000000080947 */ /* 0x002fea0003800000 */
[----:B------:R-:W1:Y:S02]  /*3280*/  SYNCS.PHASECHK.TRANS64.TRYWAIT P0, [UR5+0x8], R5 ;  /* 0x00000805ff0075a7 */ /* 0x000e640008001105 */
[----:B-1----:R-:W-:Y:S05]  /*3290*/  @!P0 BRA `(.L_x_60) ;  /* 0x0000005c00e08947 */ /* 0x002fea0003800000 */
.L_x_59:
[----:B------:R-:W-:Y:S01]  /*32a0*/  R2UR UR4, R11 ;  /* 0x000000000b0472ca */ /* 0x000fe200000e0000 */
[----:B-1----:R-:W-:Y:S02]  /*32b0*/  HFMA2 R4, -RZ, RZ, 0, 5.9604644775390625e-08 ;  /* 0x00000001ff047431 */ /* 0x002fe400000001ff */
[----:B------:R-:W-:Y:S01]  /*32c0*/  IMAD.MOV.U32 R7, RZ, RZ, 0xffff ;  /* 0x0000ffffff077424 */ /* 0x000fe200078e00ff */
[----:B------:R-:W-:Y:S01]  /*32d0*/  PRMT R2, R2, 0x654, R3 ;  /* 0x0000065402027816 */ /* 0x000fe20000000003 */
[----:B------:R-:W-:Y:S02]  /*32e0*/  IMAD.MOV.U32 R5, RZ, RZ, 0x4 ;  /* 0x00000004ff057424 */ /* 0x000fe400078e00ff */
[----:B------:R-:W-:Y:S01]  /*32f0*/  IMAD.SHL.U32 R9, R10, 0x20, RZ ;  /* 0x000000200a097824 */ /* 0x000fe200078e00ff */
[-C--:B------:R-:W-:Y:S02]  /*3300*/  SHF.L.U32 R7, R7, R10.reuse, RZ ;  /* 0x0000000a07077219 */ /* 0x080fe400000006ff */
[----:B------:R-:W-:-:S03]  /*3310*/  SHF.L.U32 R6, R4, R10, RZ ;  /* 0x0000000a04067219 */ /* 0x000fc600000006ff */
[----:B------:R-:W-:-:S06]  /*3320*/  UPRMT UR4, UR4, 0x654, UR6 ;  /* 0x0000065404047896 */ /* 0x000fcc0008000006 */
[----:B------:R-:W-:-:S03]  /*3330*/  MOV R3, UR4 ;  /* 0x0000000400037c02 */ /* 0x000fc60008000f00 */
[----:B------:R1:W-:Y:S01]  /*3340*/  SYNCS.ARRIVE.TRANS64.RED RZ, [UR4], R5 ;  /* 0x00000005ffff79a7 */ /* 0x0003e20008000404 */
[----:B------:R1:W-:Y:S04]  /*3350*/  STS [UR37+0x110], R9 ;  /* 0x00011009ff007988 */ /* 0x0003e80008000825 */
[----:B------:R1:W-:Y:S04]  /*3360*/  STAS [R2.64], R10 ;  /* 0x0000000a02007dbd */ /* 0x0003e8000c0008ff */
[----:B------:R1:W-:Y:S04]  /*3370*/  ATOMS.OR RZ, [UR5+0x14], R7 ;  /* 0x00001407ffff798c */ /* 0x0003e8000b000005 */
[----:B------:R1:W-:Y:S04]  /*3380*/  ATOMS.OR RZ, [UR5+0x18], R6 ;  /* 0x00001806ffff798c */ /* 0x0003e8000b000005 */
[----:B------:R1:W-:Y:S02]  /*3390*/  ATOMS.XOR RZ, [UR5+0x10], R4 ;  /* 0x00001004ffff798c */ /* 0x0003e4000b800005 */
.L_x_56:
[----:B------:R-:W-:Y:S05]  /*33a0*/  BSYNC B0 ;  /* 0x0000000000007941 */ /* 0x000fea0003800000 */
.L_x_55:
[----:B------:R-:W-:Y:S05]  /*33b0*/  BRA.U UP0, `(.L_x_61) ;  /* 0x0000000100707547 */ /* 0x000fea000b800000 */
[----:B------:R-:W-:-:S03]  /*33c0*/  UMOV UR4, 0xffffffff ;  /* 0xffffffff00047882 */ /* 0x000fc60000000000 */
[----:B------:R-:W-:Y:S05]  /*33d0*/  BRA.DIV UR4, `(.L_x_62) ;  /* 0x0000005e04a87947 */ /* 0x000fea000b800000 */
[----:B------:R-:W-:-:S13]  /*33e0*/  ELECT P6, URZ, PT ;  /* 0x0000000000ff782f */ /* 0x000fda00038c0000 */
.L_x_151:
[----:B------:R-:W-:Y:S05]  /*33f0*/  @!P6 BRA `(.L_x_61) ;  /* 0x000000000060e947 */ /* 0x000fea0003800000 */
[----:B-1----:R-:W1:Y:S02]  /*3400*/  LDS R3, [UR5+0x10] ;  /* 0x00001005ff037984 */ /* 0x002e640008000800 */
[----:B-1----:R-:W-:-:S04]  /*3410*/  SHF.L.U32 R3, R3, 0x1f, RZ ;  /* 0x0000001f03037819 */ /* 0x002fc800000006ff */
[----:B------:R-:W1:Y:S02]  /*3420*/  SYNCS.PHASECHK.TRANS64.TRYWAIT P0, [UR5+0x8], R3 ;  /* 0x00000803ff0075a7 */ /* 0x000e640008001105 */
[----:B-1----:R-:W-:Y:S05]  /*3430*/  @P0 BRA `(.L_x_63) ;  /* 0x0000000000080947 */ /* 0x002fea0003800000 */
[----:B------:R-:W1:Y:S02]  /*3440*/  SYNCS.PHASECHK.TRANS64.TRYWAIT P0, [UR5+0x8], R3 ;  /* 0x00000803ff0075a7 */ /* 0x000e640008001105 */
[----:B-1----:R-:W-:Y:S05]  /*3450*/  @!P0 BRA `(.L_x_64) ;  /* 0x0000005c00a88947 */ /* 0x002fea0003800000 */
.L_x_63:
[----:B------:R-:W2:Y:S01]  /*3460*/  LDS R5, [UR37+0x110] ;  /* 0x00011025ff057984 */ /* 0x000ea20008000800 */
[----:B------:R-:W-:Y:S01]  /*3470*/  R2UR UR4, R11 ;  /* 0x000000000b0472ca */ /* 0x000fe200000e0000 */
[----:B-1----:R-:W-:Y:S02]  /*3480*/  IMAD.MOV.U32 R3, RZ, RZ, 0xffff ;  /* 0x0000ffffff037424 */ /* 0x002fe400078e00ff */
[----:B------:R-:W-:-:S10]  /*3490*/  IMAD.MOV.U32 R2, RZ, RZ, 0x1 ;  /* 0x00000001ff027424 */ /* 0x000fd400078e00ff */
[----:B------:R-:W-:Y:S01]  /*34a0*/  UPRMT UR4, UR4, 0x654, UR6 ;  /* 0x0000065404047896 */ /* 0x000fe20008000006 */
[----:B--2---:R-:W-:Y:S01]  /*34b0*/  IMAD.SHL.U32 R4, R5, 0x20, RZ ;  /* 0x0000002005047824 */ /* 0x004fe200078e00ff */
[-C--:B------:R-:W-:Y:S02]  /*34c0*/  SHF.L.U32 R3, R3, R5.reuse, RZ ;  /* 0x0000000503037219 */ /* 0x080fe400000006ff */
[----:B------:R-:W-:Y:S02]  /*34d0*/  SHF.L.U32 R5, R2, R5, RZ ;  /* 0x0000000502057219 */ /* 0x000fe400000006ff */
[----:B------:R2:W-:Y:S04]  /*34e0*/  STS [UR37+0x110], R4 ;  /* 0x00011004ff007988 */ /* 0x0005e80008000825 */
[----:B------:R2:W-:Y:S04]  /*34f0*/  ATOMS.OR RZ, [UR5+0x14], R3 ;  /* 0x00001403ffff798c */ /* 0x0005e8000b000005 */
[----:B------:R2:W-:Y:S01]  /*3500*/  ATOMS.OR RZ, [UR5+0x18], R5 ;  /* 0x00001805ffff798c */ /* 0x0005e2000b000005 */
[----:B------:R-:W-:Y:S03]  /*3510*/  SYNCS.ARRIVE.TRANS64.RED.A1T0 RZ, [UR4], RZ ;  /* 0x000000ffffff79a7 */ /* 0x000fe60008100404 */
[----:B------:R2:W-:Y:S01]  /*3520*/  ATOMS.XOR RZ, [UR5+0x10], R2 ;  /* 0x00001002ffff798c */ /* 0x0005e2000b800005 */
[----:B------:R-:W-:Y:S05]  /*3530*/  BRA `(.L_x_61) ;  /* 0x0000000000107947 */ /* 0x000fea0003800000 */
.L_x_54:
[----:B------:R-:W-:-:S05]  /*3540*/  MOV R2, 0xffffffff ;  /* 0xffffffff00027802 */ /* 0x000fca0000000f00 */
[----:B------:R1:W-:Y:S02]  /*3550*/  STS [UR37+0x110], R2 ;  /* 0x00011002ff007988 */ /* 0x0003e40008000825 */
[----:B-1----:R-:W-:Y:S02]  /*3560*/  MOV R2, 0x3580 ;  /* 0x0000358000027802 */ /* 0x002fe40000000f00 */
[----:B-----5:R-:W-:Y:S05]  /*3570*/  CALL.REL.NOINC `($__internal_1_$__cuda_sm10x_tcgen05_guardrail_trap_phase_invalid_during_alloc) ;  /* 0x0000006400387944 */ /* 0x020fea0003c00000 */
.L_x_61:
[----:B------:R-:W-:Y:S05]  /*3580*/  WARPSYNC.ALL ;  /* 0x0000000000007948 */ /* 0x000fea0003800000 */
[----:B------:R-:W3:Y:S01]  /*3590*/  S2UR UR4, SR_CgaCtaId ;  /* 0x00000000000479c3 */ /* 0x000ee20000008800 */
[----:B------:R-:W-:Y:S01]  /*35a0*/  UMOV UR61, 0x400 ;  /* 0x00000400003d7882 */ /* 0x000fe20000000000 */
[----:B------:R-:W4:Y:S01]  /*35b0*/  LDCU UR8, c[0x0][0x38c] ;  /* 0x00007180ff0877ac */ /* 0x000f220008000800 */
[----:B------:R-:W-:Y:S01]  /*35c0*/  R2UR UR6, R12 ;  /* 0x000000000c0672ca */ /* 0x000fe200000e0000 */
[----:B-1----:R-:W-:Y:S01]  /*35d0*/  IMAD.MOV.U32 R10, RZ, RZ, 0x1 ;  /* 0x00000001ff0a7424 */ /* 0x002fe200078e00ff */
[----:B------:R-:W-:Y:S01]  /*35e0*/  LOP3.LUT R0, R0, 0xffff, RZ, 0xc0, !PT ;  /* 0x0000ffff00007812 */ /* 0x000fe200078ec0ff */
[----:B------:R-:W-:Y:S01]  /*35f0*/  UMOV UR5, URZ ;  /* 0x000000ff00057c82 */ /* 0x000fe20008000000 */
[----:B------:R-:W-:Y:S01]  /*3600*/  LOP3.LUT R8, R8, 0xffff, RZ, 0xc0, !PT ;  /* 0x0000ffff08087812 */ /* 0x000fe200078ec0ff */
[----:B------:R-:W-:Y:S01]  /*3610*/  UMOV UR11, URZ ;  /* 0x000000ff000b7c82 */ /* 0x000fe20008000000 */
[----:B------:R-:W-:Y:S01]  /*3620*/  UMOV UR76, 0x0 ;  /* 0x00000000004c7882 */ /* 0x000fe20000000000 */
[----:B------:R-:W-:Y:S01]  /*3630*/  UMOV UR77, 0x10180490 ;  /* 0x10180490004d7882 */ /* 0x000fe20000000000 */
[----:B------:R-:W-:-:S02]  /*3640*/  R2UR UR64, R8 ;  /* 0x00000000084072ca */ /* 0x000fc400000e0000 */
[----:B------:R-:W-:Y:S01]  /*3650*/  CS2R R8, SRZ ;  /* 0x0000000000087805 */ /* 0x000fe2000001ff00 */
[----:B------:R-:W-:Y:S01]  /*3660*/  UMOV UR74, 0x0 ;  /* 0x00000000004a7882 */ /* 0x000fe20000000000 */
[----:B------:R-:W-:Y:S01]  /*3670*/  UMOV UR75, 0x10180490 ;  /* 0x10180490004b7882 */ /* 0x000fe20000000000 */
[----:B------:R-:W-:Y:S01]  /*3680*/  UMOV UR72, 0x0 ;  /* 0x0000000000487882 */ /* 0x000fe20000000000 */
[----:B------:R-:W-:Y:S01]  /*3690*/  UISETP.NE.AND UP2, UPT, UR6, URZ, UPT ;  /* 0x000000ff0600728c */ /* 0x000fe2000bf45270 */
[----:B------:R-:W-:Y:S01]  /*36a0*/  UMOV UR73, 0x10180490 ;  /* 0x1018049000497882 */ /* 0x000fe20000000000 */
[----:B------:R-:W-:Y:S01]  /*36b0*/  UMOV UR70, 0x0 ;  /* 0x0000000000467882 */ /* 0x000fe20000000000 */
[----:B----4-:R-:W-:Y:S01]  /*36c0*/  UIADD3 UR8, UPT, UPT, UR8, 0xff, URZ ;  /* 0x000000ff08087890 */ /* 0x010fe2000fffe0ff */
[----:B------:R-:W-:Y:S01]  /*36d0*/  UMOV UR71, 0x10180490 ;  /* 0x1018049000477882 */ /* 0x000fe20000000000 */
[----:B------:R-:W-:Y:S01]  /*36e0*/  UMOV UR68, 0x0 ;  /* 0x0000000000447882 */ /* 0x000fe20000000000 */
[----:B---3--:R-:W-:Y:S01]  /*36f0*/  ULEA UR61, UR4, UR61, 0x18 ;  /* 0x0000003d043d7291 */ /* 0x008fe2000f8ec0ff */
[----:B------:R-:W-:-:S02]  /*3700*/  UMOV UR69, 0x10180490 ;  /* 0x1018049000457882 */ /* 0x000fc40000000000 */
[----:B------:R-:W-:Y:S01]  /*3710*/  UMOV UR4, URZ ;  /* 0x000000ff00047c82 */ /* 0x000fe20008000000 */
[----:B------:R-:W-:Y:S01]  /*3720*/  UIADD3 UR6, UPT, UPT, UR61, 0x26400, URZ ;  /* 0x000264003d067890 */ /* 0x000fe2000fffe0ff */
[----:B--2---:R-:W-:Y:S01]  /*3730*/  IMAD.U32 R2, RZ, RZ, UR4 ;  /* 0x00000004ff027e24 */ /* 0x004fe2000f8e00ff */
[----:B------:R-:W-:Y:S02]  /*3740*/  USHF.R.S32.HI UR4, URZ, 0x1f, UR8 ;  /* 0x0000001fff047899 */ /* 0x000fe40008011408 */
[----:B------:R-:W-:Y:S02]  /*3750*/  USHF.R.U32.HI UR6, URZ, 0x4, UR6 ;  /* 0x00000004ff067899 */ /* 0x000fe40008011606 */
[----:B------:R-:W-:Y:S02]  /*3760*/  ULEA.HI UR4, UR4, UR8, URZ, 0x8 ;  /* 0x0000000804047291 */ /* 0x000fe4000f8f40ff */
[----:B------:R-:W-:Y:S02]  /*3770*/  UIADD3 UR7, UPT, UPT, UR61, 0x6400, URZ ;  /* 0x000064003d077890 */ /* 0x000fe4000fffe0ff */
[----:B------:R-:W-:-:S02]  /*3780*/  USHF.R.S32.HI UR9, URZ, 0x8, UR4 ;  /* 0x00000008ff097899 */ /* 0x000fc40008011404 */
[----:B------:R-:W-:Y:S01]  /*3790*/  ULOP3.LUT UR4, UR6, 0x3fff, URZ, 0xc0, !UPT ;  /* 0x00003fff06047892 */ /* 0x000fe2000f8ec0ff */
[----:B------:R-:W-:Y:S01]  /*37a0*/  R2UR UR6, R0 ;  /* 0x00000000000672ca */ /* 0x000fe200000e0000 */
[----:B------:R-:W-:Y:S02]  /*37b0*/  UISETP.LT.AND UP0, UPT, UR9, 0x1, UPT ;  /* 0x000000010900788c */ /* 0x000fe4000bf01270 */
[----:B------:R-:W-:Y:S01]  /*37c0*/  USHF.R.U32.HI UR7, URZ, 0x4, UR7 ;  /* 0x00000004ff077899 */ /* 0x000fe20008011607 */
[----:B------:R-:W-:Y:S01]  /*37d0*/  IMAD.U32 R13, RZ, RZ, UR9 ;  /* 0x00000009ff0d7e24 */ /* 0x000fe2000f8e00ff */
[----:B------:R-:W-:Y:S02]  /*37e0*/  ULOP3.LUT UR4, UR4, 0x10000, URZ, 0xfc, !UPT ;  /* 0x0001000004047892 */ /* 0x000fe4000f8efcff */
[----:B------:R-:W-:Y:S01]  /*37f0*/  ULOP3.LUT UR7, UR7, 0x3fff, URZ, 0xc0, !UPT ;  /* 0x00003fff07077892 */ /* 0x000fe2000f8ec0ff */
[----:B------:R-:W-:Y:S01]  /*3800*/  UMOV UR66, 0x0 ;  /* 0x0000000000427882 */ /* 0x000fe20000000000 */
[----:B------:R-:W-:-:S02]  /*3810*/  UMOV UR67, 0x10180490 ;  /* 0x1018049000437882 */ /* 0x000fc40000000000 */
[----:B------:R-:W-:Y:S02]  /*3820*/  ULOP3.LUT UR65, UR7, 0x10000, URZ, 0xfc, !UPT ;  /* 0x0001000007417892 */ /* 0x000fe4000f8efcff */
[----:B------:R-:W-:Y:S01]  /*3830*/  IMAD.U32 R14, RZ, RZ, UR6 ;  /* 0x00000006ff0e7e24 */ /* 0x000fe2000f8e00ff */
[----:B------:R-:W-:Y:S01]  /*3840*/  NOP ;  /* 0x0000000000007918 */ /* 0x000fe20000000000 */
[----:B------:R-:W-:Y:S06]  /*3850*/  BAR.ARV 0x6, 0xa0 ;  /* 0x0182800000007b1d */ /* 0x000fec0000002000 */
[----:B------:R-:W1:Y:S02]  /*3860*/  LDS R3, [UR61+0x110] ;  /* 0x0001103dff037984 */ /* 0x000e640008000800 */
[----:B-1----:R-:W-:Y:S01]  /*3870*/  R2UR UR6, R3 ;  /* 0x00000000030672ca */ /* 0x002fe200000e0000 */
[----:B------:R-:W-:-:S12]  /*3880*/  IMAD.MOV.U32 R3, RZ, RZ, RZ ;  /* 0x000000ffff037224 */ /* 0x000fd800078e00ff */
[----:B------:R-:W-:Y:S01]  /*3890*/  IMAD.U32 R16, RZ, RZ, UR6 ;  /* 0x00000006ff107e24 */ /* 0x000fe2000f8e00ff */
[----:B------:R-:W-:-:S06]  /*38a0*/  USEL UR6, UR9, 0x1, !UP0 ;  /* 0x0000000109067887 */ /* 0x000fcc000c000000 */
[----:B------:R-:W-:-:S07]  /*38b0*/  IMAD.U32 R15, RZ, RZ, UR6 ;  /* 0x00000006ff0f7e24 */ /* 0x000fce000f8e00ff */
.L_x_72:
[C---:B------:R-:W-:Y:S02]  /*38c0*/  LEA R0, R9.reuse, UR61, 0x3 ;  /* 0x0000003d09007c11 */ /* 0x040fe4000f8e18ff */
[----:B------:R-:W-:Y:S02]  /*38d0*/  SHF.L.U32 R4, R8, 0x1f, RZ ;  /* 0x0000001f08047819 */ /* 0x000fe400000006ff */
[----:B------:R-:W-:Y:S02]  /*38e0*/  LEA R5, R9, UR61, 0x4 ;  /* 0x0000003d09057c11 */ /* 0x000fe4000f8e20ff */
[----:B------:R-:W1:Y:S02]  /*38f0*/  SYNCS.PHASECHK.TRANS64.TRYWAIT P0, [R0+URZ+0x60], R4 ;  /* 0x00006004000075a7 */ /* 0x000e6400080011ff */
[----:B-1----:R-:W-:Y:S05]  /*3900*/  @!P0 BRA `(.L_x_65) ;  /* 0x0000005800948947 */ /* 0x002fea0003800000 */
.L_x_152:
[----:B-1----:R-:W1:Y:S01]  /*3910*/  LDS.128 R4, [R5+0xf0] ;  /* 0x0000f00005047984 */ /* 0x002e620000000c00 */
[----:B------:R-:W-:Y:S02]  /*3920*/  VIADD R0, R0, 0x70 ;  /* 0x0000007000007836 */ /* 0x000fe40000000000 */
[----:B------:R-:W-:Y:S01]  /*3930*/  VIADD R9, R9, 0x1 ;  /* 0x0000000109097836 */ /* 0x000fe20000000000 */
[----:B------:R-:W-:Y:S01]  /*3940*/  @!PT LDS RZ, [RZ] ;  /* 0x00000000fffff984 */ /* 0x000fe20000000800 */
[----:B------:R-:W-:Y:S01]  /*3950*/  @!PT LDS RZ, [RZ] ;  /* 0x00000000fffff984 */ /* 0x000fe20000000800 */
[----:B------:R-:W-:Y:S01]  /*3960*/  @!PT LDS RZ, [RZ] ;  /* 0x00000000fffff984 */ /* 0x000fe20000000800 */
[----:B------:R-:W-:Y:S01]  /*3970*/  @!PT LDS RZ, [RZ] ;  /* 0x00000000fffff984 */ /* 0x000fe20000000800 */
[----:B------:R2:W-:Y:S06]  /*3980*/  MEMBAR.ALL.CTA ;  /* 0x0000000000007992 */ /* 0x0005ec0000008000 */
[----:B--2---:R-:W2:Y:S01]  /*3990*/  FENCE.VIEW.ASYNC.S ;  /* 0x00000000000073c6 */ /* 0x004ea20000000000 */
[----:B------:R-:W-:-:S04]  /*39a0*/  PRMT R0, RZ, 0x654, R0 ;  /* 0x00000654ff007816 */ /* 0x000fc80000000000 */
[----:B--2---:R2:W-:Y:S01]  /*39b0*/  SYNCS.ARRIVE.TRANS64.RED.A1T0 RZ, [R0+URZ], RZ ;  /* 0x000000ff00ff79a7 */ /* 0x0045e200081004ff */
[----:B-1----:R-:W-:Y:S01]  /*39c0*/  LOP3.LUT P1, RZ, R6, 0x1, RZ, 0xc0, !PT ;  /* 0x0000000106ff7812 */ /* 0x002fe2000782c0ff */
[----:B--2---:R-:W-:-:S12]  /*39d0*/  BRA.U UP2, `(.L_x_66) ;  /* 0x0000000902187547 */ /* 0x004fd8000b800000 */
[----:B------:R-:W1:Y:S01]  /*39e0*/  LDCU UR6, c[0x0][0x38c] ;  /* 0x00007180ff0677ac */ /* 0x000e620008000800 */
[----:B------:R-:W-:Y:S02]  /*39f0*/  R2UR UR7, R2 ;  /* 0x00000000020772ca */ /* 0x000fe400000e0000 */
[----:B------:R-:W-:Y:S02]  /*3a00*/  PLOP3.LUT P2, PT, PT, PT, PT, 0x80, 0x8 ;  /* 0x000000000008781c */ /* 0x000fe40003f4f070 */
[----:B------:R-:W-:Y:S02]  /*3a10*/  SHF.L.U32 R5, R10, 0x1f, RZ ;  /* 0x0000001f0a057819 */ /* 0x000fe400000006ff */
[----:B------:R-:W-:-:S07]  /*3a20*/  R2UR UR8, R16 ;  /* 0x00000000100872ca */ /* 0x000fce00000e0000 */
[----:B------:R-:W-:Y:S02]  /*3a30*/  ULEA UR9, UR7, UR61, 0x3 ;  /* 0x0000003d07097291 */ /* 0x000fe4000f8e18ff */
[----:B-1----:R-:W-:-:S04]  /*3a40*/  UISETP.GE.AND UP0, UPT, UR6, 0x1, UPT ;  /* 0x000000010600788c */ /* 0x002fc8000bf06270 */
[----:B------:R-:W-:Y:S01]  /*3a50*/  IMAD.U32 R4, RZ, RZ, UR9 ;  /* 0x00000009ff047e24 */ /* 0x000fe2000f8e00ff */
[----:B------:R-:W-:Y:S01]  /*3a60*/  UIMAD UR10, UR7, 0x60, UR8 ;  /* 0x00000060070a78a4 */ /* 0x000fe2000f8e0208 */
[----:B------:R-:W-:-:S05]  /*3a70*/  PLOP3.LUT P0, PT, PT, PT, UP0, 0x80, 0x8 ;  /* 0x000000000008781c */ /* 0x000fca0003f0f008 */
[----:B------:R-:W-:-:S08]  /*3a80*/  @UP0 ULEA UR6, UR5, UR61, 0x3 ;  /* 0x0000003d05060291 */ /* 0x000fd0000f8e18ff */
[----:B------:R-:W-:-:S04]  /*3a90*/  @P0 SHF.L.U32 R0, R3, 0x1f, RZ ;  /* 0x0000001f03000819 */ /* 0x000fc800000006ff */
[----:B------:R1:W2:Y:S01]  /*3aa0*/  @P0 SYNCS.PHASECHK.TRANS64.TRYWAIT P2, [UR6], R0 ;  /* 0x00000000ff0005a7 */ /* 0x0002a20008041106 */
[----:B------:R-:W3:Y:S02]  /*3ab0*/  SYNCS.PHASECHK.TRANS64.TRYWAIT P0, [UR9+0xa0], R5 ;  /* 0x0000a005ff0075a7 */ /* 0x000ee40008001109 */
[----:B-123--:R-:W-:Y:S05]  /*3ac0*/  @!P0 BRA `(.L_x_67) ;  /* 0x0000005800388947 */ /* 0x00efea0003800000 */
.L_x_154:
[----:B------:R-:W-:Y:S01]  /*3ad0*/  UMOV UR63, UR11 ;  /* 0x0000000b003f7c82 */ /* 0x000fe20008000000 */
[----:B------:R-:W-:Y:S05]  /*3ae0*/  BRA.U !UP0, `(.L_x_68) ;  /* 0x0000000508bc7547 */ /* 0x000fea000b800000 */
[----:B------:R-:W-:Y:S01]  /*3af0*/  R2UR UR6, R15 ;  /* 0x000000000f0672ca */ /* 0x000fe200000e0000 */
[----:B------:R-:W-:Y:S01]  /*3b00*/  UPLOP3.LUT UP3, UPT, UPT, UPT, UPT, 0x40, 0x4 ;  /* 0x000000000004789c */ /* 0x000fe20003f6e870 */
[----:B------:R-:W-:-:S11]  /*3b10*/  R2UR UR60, R13 ;  /* 0x000000000d3c72ca */ /* 0x000fd600000e0000 */
[----:B------:R-:W-:Y:S02]  /*3b20*/  UIADD3 UR63, UPT, UPT, UR6, UR11, URZ ;  /* 0x0000000b063f7290 */ /* 0x000fe4000fffe0ff */
.L_x_71:
[----:B--2---:R-:W-:Y:S01]  /*3b30*/  ULEA UR7, UR5, UR61, 0x3 ;  /* 0x0000003d05077291 */ /* 0x004fe2000f8e18ff */
[----:B------:R-:W-:Y:S11]  /*3b40*/  @P2 BRA `(.L_x_69) ;  /* 0x00000000000c2947 */ /* 0x000ff60003800000 */
[----:B-1----:R-:W-:Y:S04]  /*3b50*/  SHF.L.U32 R5, R3, 0x1f, RZ ;  /* 0x0000001f03057819 */ /* 0x002fe800000006ff */
[----:B------:R-:W1:Y:S02]  /*3b60*/  SYNCS.PHASECHK.TRANS64.TRYWAIT P0, [UR7], R5 ;  /* 0x00000005ff0075a7 */ /* 0x000e640008001107 */
[----:B-1----:R-:W-:Y:S05]  /*3b70*/  @!P0 BRA `(.L_x_70) ;  /* 0x0000005800288947 */ /* 0x002fea0003800000 */
.L_x_69:
[----:B------:R-:W-:Y:S01]  /*3b80*/  UISETP.NE.AND UP0, UPT, UR60, 0x1, UPT ;  /* 0x000000013c00788c */ /* 0x000fe2000bf05270 */
[----:B------:R-:W-:Y:S01]  /*3b90*/  PLOP3.LUT P2, PT, PT, PT, PT, 0x80, 0x8 ;  /* 0x000000000008781c */ /* 0x000fe20003f4f070 */
[----:B------:R-:W-:Y:S01]  /*3ba0*/  UIADD3 UR9, UPT, UPT, UR5, 0x1, URZ ;  /* 0x0000000105097890 */ /* 0x000fe2000fffe0ff */
[----:B------:R-:W-:Y:S01]  /*3bb0*/  MOV.SPILL R6, UR67 ;  /* 0x0000004300067c02 */ /* 0x000fe20009000f00 */
[----:B------:R-:W-:Y:S01]  /*3bc0*/  UIADD3 UR62, UPT, UPT, UR7, 0x10, URZ ;  /* 0x00000010073e7890 */ /* 0x000fe2000fffe0ff */
[----:B-1----:R-:W-:Y:S01]  /*3bd0*/  MOV.SPILL R5, UR66 ;  /* 0x0000004200057c02 */ /* 0x002fe20009000f00 */
[----:B------:R-:W-:Y:S01]  /*3be0*/  UISETP.NE.AND UP1, UPT, UR9, 0x2, UPT ;  /* 0x000000020900788c */ /* 0x000fe2000bf25270 */
[----:B------:R-:W-:Y:S01]  /*3bf0*/  PLOP3.LUT P0, PT, PT, PT, UP0, 0x80, 0x8 ;  /* 0x000000000008781c */ /* 0x000fe20003f0f008 */
[----:B------:R-:W-:Y:S02]  /*3c00*/  UIMAD UR6, UR5, 0x600, UR4 ;  /* 0x00000600050678a4 */ /* 0x000fe4000f8e0204 */
[----:B------:R-:W-:Y:S02]  /*3c10*/  ULEA UR8, UR5, UR65, 0xc ;  /* 0x0000004105087291 */ /* 0x000fe4000f8e60ff */
[----:B------:R-:W-:Y:S02]  /*3c20*/  USEL UR7, URZ, 0x1, UP1 ;  /* 0x00000001ff077887 */ /* 0x000fe40008800000 */
[----:B------:R-:W-:Y:S02]  /*3c30*/  USEL UR5, UR9, URZ, UP1 ;  /* 0x000000ff09057287 */ /* 0x000fe40008800000 */
[----:B------:R-:W-:Y:S02]  /*3c40*/  UIADD3 UR22, UPT, UPT, UR6, 0x2, URZ ;  /* 0x0000000206167890 */ /* 0x000fe4000fffe0ff */
[----:B------:R-:W-:Y:S01]  /*3c50*/  @UP0 ULEA UR9, UR5, UR61, 0x3 ;  /* 0x0000003d05090291 */ /* 0x000fe2000f8e18ff */
[----:B------:R-:W-:Y:S01]  /*3c60*/  LOP3.LUT R3, R3, UR7, RZ, 0x3c, !PT ;  /* 0x0000000703037c12 */ /* 0x000fe2000f8e3cff */
[----:B------:R-:W-:Y:S02]  /*3c70*/  UIADD3 UR20, UPT, UPT, UR8, 0x2, URZ ;  /* 0x0000000208147890 */ /* 0x000fe4000fffe0ff */
[----:B------:R-:W-:Y:S01]  /*3c80*/  UIADD3 UR18, UPT, UPT, UR6, 0x4, URZ ;  /* 0x0000000406127890 */ /* 0x000fe2000fffe0ff */
[----:B------:R-:W-:Y:S01]  /*3c90*/  @P0 SHF.L.U32 R0, R3, 0x1f, RZ ;  /* 0x0000001f03000819 */ /* 0x000fe200000006ff */
[----:B------:R-:W-:Y:S02]  /*3ca0*/  UIADD3 UR16, UPT, UPT, UR8, 0x4, URZ ;  /* 0x0000000408107890 */ /* 0x000fe4000fffe0ff */
[----:B------:R-:W-:Y:S01]  /*3cb0*/  UIADD3 UR14, UPT, UPT, UR6, 0x6, URZ ;  /* 0x00000006060e7890 */ /* 0x000fe2000fffe0ff */
[----:B------:R2:W3:Y:S01]  /*3cc0*/  @P0 SYNCS.PHASECHK.TRANS64.TRYWAIT P2, [UR9], R0 ;  /* 0x00000000ff0005a7 */ /* 0x0004e20008041109 */
[----:B------:R-:W-:Y:S02]  /*3cd0*/  UIADD3 UR12, UPT, UPT, UR8, 0x6, URZ ;  /* 0x00000006080c7890 */ /* 0x000fe4000fffe0ff */
        /* <DEDUP_REMOVED lines=19> */
[----:B------:R-:W-:Y:S02]  /*3e10*/  UIADD3 UR60, UPT, UPT, UR60, -0x1, URZ ;  /* 0xffffffff3c3c7890 */ /* 0x000fe4000fffe0ff */
[----:B------:R-:W-:Y:S01]  /*3e20*/  UISETP.NE.AND UP0, UPT, UR11, UR63, UPT ;  /* 0x0000003f0b00728c */ /* 0x000fe2000bf05270 */
[----:B------:R-:W-:Y:S01]  /*3e30*/  UMOV UR7, 0x40004040 ;  /* 0x4000404000077882 */ /* 0x000fe20000000000 */
[----:B------:R-:W-:Y:S01]  /*3e40*/  UMOV UR66, 0x0 ;  /* 0x0000000000427882 */ /* 0x000fe20000000000 */
[----:B------:R-:W-:Y:S01]  /*3e50*/  UMOV UR67, 0x10180490 ;  /* 0x1018049000437882 */ /* 0x000fe20000000000 */
[----:B------:R-:W-:Y:S01]  /*3e60*/  UMOV UR9, 0x40004040 ;  /* 0x4000404000097882 */ /* 0x000fe20000000000 */
[----:B------:R-:W-:Y:S01]  /*3e70*/  UMOV UR23, 0x40004040 ;  /* 0x4000404000177882 */ /* 0x000fe20000000000 */
[----:B------:R-:W-:Y:S01]  /*3e80*/  UTCHMMA.2CTA gdesc[UR8], gdesc[UR6], tmem[UR10], tmem[UR66], idesc[UR67], UP3 ;  /* 0x00ff4206080075ea */ /* 0x000fe20009a0000a */
[----:B------:R-:W-:Y:S01]  /*3e90*/  UPLOP3.LUT UP3, UPT, UPT, UPT, UPT, 0x80, 0x8 ;  /* 0x000000000008789c */ /* 0x000fe20003f6f070 */
[----:B------:R-:W-:Y:S01]  /*3ea0*/  UMOV UR21, 0x40004040 ;  /* 0x4000404000157882 */ /* 0x000fe20000000000 */
[----:B------:R-:W-:Y:S01]  /*3eb0*/  UMOV UR19, 0x40004040 ;  /* 0x4000404000137882 */ /* 0x000fe20000000000 */
[----:B------:R1:W-:Y:S01]  /*3ec0*/  UTCHMMA.2CTA gdesc[UR20], gdesc[UR22], tmem[UR10], tmem[UR66], idesc[UR67], UPT ;  /* 0x00ff4216140075ea */ /* 0x0003e2000ba0000a */
        /* <DEDUP_REMOVED lines=23> */
[----:B-1----:R-:W-:Y:S02]  /*4040*/  UIADD3 UR22, UPT, UPT, UR6, 0x482, URZ ;  /* 0x0000048206167890 */ /* 0x002fe4000fffe0ff */
[----:B------:R-:W-:Y:S02]  /*4050*/  UIADD3 UR20, UPT, UPT, UR8, 0xc02, URZ ;  /* 0x00000c0208147890 */ /* 0x000fe4000fffe0ff */
[----:B----4-:R-:W-:Y:S01]  /*4060*/  UIADD3 UR18, UPT, UPT, UR6, 0x484, URZ ;  /* 0x0000048406127890 */ /* 0x010fe2000fffe0ff */
[----:B--2---:R-:W-:Y:S01]  /*4070*/  R2UR.FILL UR67, R6 ;  /* 0x00000000064372ca */ /* 0x004fe200004e0000 */
[----:B------:R-:W-:Y:S01]  /*4080*/  UMOV UR14, 0x0 ;  /* 0x00000000000e7882 */ /* 0x000fe20000000000 */
[----:B------:R-:W-:Y:S01]  /*4090*/  R2UR.FILL UR66, R5 ;  /* 0x00000000054272ca */ /* 0x000fe200004e0000 */
[----:B------:R-:W-:Y:S01]  /*40a0*/  UMOV UR15, 0x10180490 ;  /* 0x10180490000f7882 */ /* 0x000fe20000000000 */
[----:B------:R-:W-:Y:S01]  /*40b0*/  UIADD3 UR16, UPT, UPT, UR8, 0xc04, URZ ;  /* 0x00000c0408107890 */ /* 0x000fe2000fffe0ff */
[----:B------:R2:W-:Y:S01]  /*40c0*/  UTCHMMA.2CTA gdesc[UR28], gdesc[UR30], tmem[UR10], tmem[UR14], idesc[UR15], UPT ;  /* 0x00ff0e1e1c0075ea */ /* 0x0005e2000ba0000a */
[----:B------:R2:W-:Y:S01]  /*40d0*/  UTCHMMA.2CTA gdesc[UR56], gdesc[UR58], tmem[UR10], tmem[UR14], idesc[UR15], UPT ;  /* 0x00ff0e3a380075ea */ /* 0x0005e2000ba0000a */
[----:B------:R-:W-:Y:S01]  /*40e0*/  UMOV UR12, 0x0 ;  /* 0x00000000000c7882 */ /* 0x000fe20000000000 */
[----:B------:R-:W-:Y:S01]  /*40f0*/  UMOV UR13, 0x10180490 ;  /* 0x10180490000d7882 */ /* 0x000fe20000000000 */
[----:B------:R2:W-:Y:S01]  /*4100*/  UTCHMMA.2CTA gdesc[UR52], gdesc[UR54], tmem[UR10], tmem[UR14], idesc[UR15], UPT ;  /* 0x00ff0e36340075ea */ /* 0x0005e2000ba0000a */
[----:B------:R-:W-:Y:S01]  /*4110*/  UIADD3 UR6, UPT, UPT, UR6, 0x486, URZ ;  /* 0x0000048606067890 */ /* 0x000fe2000fffe0ff */
[----:B------:R2:W-:Y:S01]  /*4120*/  UTCHMMA.2CTA gdesc[UR48], gdesc[UR50], tmem[UR10], tmem[UR12], idesc[UR13], UPT ;  /* 0x00ff0c32300075ea */ /* 0x0005e2000ba0000a */
[----:B------:R-:W-:Y:S01]  /*4130*/  UIADD3 UR8, UPT, UPT, UR8, 0xc06, URZ ;  /* 0x00000c0608087890 */ /* 0x000fe2000fffe0ff */
[----:B------:R2:W-:Y:S01]  /*4140*/  UTCHMMA.2CTA gdesc[UR44], gdesc[UR46], tmem[UR10], tmem[UR12], idesc[UR13], UPT ;  /* 0x00ff0c2e2c0075ea */ /* 0x0005e2000ba0000a */
[----:B------:R2:W-:Y:S01]  /*4150*/  UTCHMMA.2CTA gdesc[UR40], gdesc[UR42], tmem[UR10], tmem[UR12], idesc[UR13], UPT ;  /* 0x00ff0c2a280075ea */ /* 0x0005e2000ba0000a */
[----:B------:R2:W-:Y:S01]  /*4160*/  UTCHMMA.2CTA gdesc[UR36], gdesc[UR38], tmem[UR10], tmem[UR76], idesc[UR77], UPT ;  /* 0x00ff4c26240075ea */ /* 0x0005e2000ba0000a */
[----:B------:R2:W-:Y:S01]  /*4170*/  UTCHMMA.2CTA gdesc[UR32], gdesc[UR34], tmem[UR10], tmem[UR74], idesc[UR75], UPT ;  /* 0x00ff4a22200075ea */ /* 0x0005e2000ba0000a */
[----:B------:R2:W-:Y:S01]  /*4180*/  UTCHMMA.2CTA gdesc[UR24], gdesc[UR26], tmem[UR10], tmem[UR72], idesc[UR73], UPT ;  /* 0x00ff481a180075ea */ /* 0x0005e2000ba0000a */
[----:B------:R2:W-:Y:S01]  /*4190*/  UTCHMMA.2CTA gdesc[UR20], gdesc[UR22], tmem[UR10], tmem[UR70], idesc[UR71], UPT ;  /* 0x00ff4616140075ea */ /* 0x0005e2000ba0000a */
[----:B------:R2:W-:Y:S02]  /*41a0*/  UTCHMMA.2CTA gdesc[UR16], gdesc[UR18], tmem[UR10], tmem[UR68], idesc[UR69], UPT ;  /* 0x00ff4412100075ea */ /* 0x0005e4000ba0000a */
[----:B------:R2:W-:Y:S01]  /*41b0*/  UTCHMMA.2CTA gdesc[UR8], gdesc[UR6], tmem[UR10], tmem[UR66], idesc[UR67], UPT ;  /* 0x00ff4206080075ea */ /* 0x0005e2000ba0000a */
[----:B------:R2:W-:Y:S01]  /*41c0*/  UTCBAR.2CTA.MULTICAST [UR62], URZ, UR64 ;  /* 0x000000ff3e0073e9 */ /* 0x0005e20008200840 */
[----:B---3--:R-:W-:Y:S05]  /*41d0*/  BRA.U UP0, `(.L_x_71) ;  /* 0xfffffff900547547 */ /* 0x008fea000b83ffff */
.L_x_68:
[----:B--2---:R-:W-:Y:S01]  /*41e0*/  R2UR UR6, R4 ;  /* 0x00000000040672ca */ /* 0x004fe200000e0000 */
[----:B------:R-:W-:Y:S01]  /*41f0*/  UMOV UR11, UR63 ;  /* 0x0000003f000b7c82 */ /* 0x000fe20008000000 */
[----:B------:R-:W-:-:S11]  /*4200*/  R2UR UR7, R14 ;  /* 0x000000000e0772ca */ /* 0x000fd600000e0000 */
[----:B------:R-:W-:-:S09]  /*4210*/  UIADD3 UR6, UPT, UPT, UR6, 0x80, URZ ;  /* 0x0000008006067890 */ /* 0x000fd2000fffe0ff */
[----:B------:R2:W-:Y:S01]  /*4220*/  UTCBAR.2CTA.MULTICAST [UR6], URZ, UR7 ;  /* 0x000000ff060073e9 */ /* 0x0005e20008200807 */
[----:B------:R-:W-:Y:S02]  /*4230*/  NOP ;  /* 0x0000000000007918 */ /* 0x000fe40000000000 */
.L_x_66:
[----:B--2---:R-:W-:Y:S02]  /*4240*/  R2UR UR6, R2 ;  /* 0x00000000020672ca */ /* 0x004fe400000e0000 */
[----:B------:R-:W-:-:S04]  /*4250*/  ISETP.NE.AND P0, PT, R9, 0x2, PT ;  /* 0x000000020900780c */ /* 0x000fc80003f05270 */
[----:B-1----:R-:W-:Y:S02]  /*4260*/  SEL R0, RZ, 0x1, P0 ;  /* 0x00000001ff007807 */ /* 0x002fe40000000000 */
[----:B------:R-:W-:Y:S02]  /*4270*/  SEL R9, R9, RZ, P0 ;  /* 0x000000ff09097207 */ /* 0x000fe40000000000 */
[----:B------:R-:W-:-:S03]  /*4280*/  LOP3.LUT R8, R8, R0, RZ, 0x3c, !PT ;  /* 0x0000000008087212 */ /* 0x000fc600078e3cff */
[----:B------:R-:W-:-:S04]  /*4290*/  UIADD3 UR6, UPT, UPT, UR6, 0x1, URZ ;  /* 0x0000000106067890 */ /* 0x000fc8000fffe0ff */
[----:B------:R-:W-:-:S04]  /*42a0*/  UISETP.NE.AND UP0, UPT, UR6, 0x4, UPT ;  /* 0x000000040600788c */ /* 0x000fc8000bf05270 */
[----:B------:R-:W-:Y:S02]  /*42b0*/  USEL UR7, URZ, 0x1, UP0 ;  /* 0x00000001ff077887 */ /* 0x000fe40008000000 */
[----:B------:R-:W-:-:S04]  /*42c0*/  USEL UR6, UR6, URZ, UP0 ;  /* 0x000000ff06067287 */ /* 0x000fc80008000000 */
[----:B------:R-:W-:Y:S02]  /*42d0*/  LOP3.LUT R10, R10, UR7, RZ, 0x3c, !PT ;  /* 0x000000070a0a7c12 */ /* 0x000fe4000f8e3cff */
[----:B------:R-:W-:Y:S01]  /*42e0*/  IMAD.U32 R2, RZ, RZ, UR6 ;  /* 0x00000006ff027e24 */ /* 0x000fe2000f8e00ff */
[----:B------:R-:W-:Y:S06]  /*42f0*/  @P1 BRA `(.L_x_72) ;  /* 0xfffffff400701947 */ /* 0x000fec000383ffff */
[----:B------:R-:W1:Y:S01]  /*4300*/  S2UR UR8, SR_CgaCtaId ;  /* 0x00000000000879c3 */ /* 0x000e620000008800 */
[----:B------:R-:W-:Y:S01]  /*4310*/  ELECT P0, URZ, PT ;  /* 0x0000000000ff782f */ /* 0x000fe20003800000 */
[----:B------:R-:W-:Y:S01]  /*4320*/  IMAD.MOV.U32 R0, RZ, RZ, 0x1 ;  /* 0x00000001ff007424 */ /* 0x000fe200078e00ff */
[----:B------:R-:W-:Y:S01]  /*4330*/  UMOV UR4, 0x40 ;  /* 0x0000004000047882 */ /* 0x000fe20000000000 */
[----:B------:R-:W-:-:S04]  /*4340*/  R2UR UR5, R12 ;  /* 0x000000000c0572ca */ /* 0x000fc800000e0000 */
[----:B------:R-:W-:Y:S09]  /*4350*/  UVIRTCOUNT.DEALLOC.SMPOOL 0x80 ;  /* 0x000000800000784c */ /* 0x000ff20000000000 */
[----:B------:R-:W-:Y:S02]  /*4360*/  UISETP.NE.AND UP0, UPT, UR5, URZ, UPT ;  /* 0x000000ff0500728c */ /* 0x000fe4000bf05270 */
[----:B-1----:R-:W-:-:S09]  /*4370*/  ULEA UR8, UR8, UR4, 0x18 ;  /* 0x0000000408087291 */ /* 0x002fd2000f8ec0ff */
[----:B------:R1:W-:Y:S01]  /*4380*/  @P0 STS.U8 [UR8+0x1c], R0 ;  /* 0x00001c00ff000988 */ /* 0x0003e20008000008 */
[----:B------:R-:W-:Y:S05]  /*4390*/  BRA.U UP0, `(.L_x_73) ;  /* 0x0000000100a87547 */ /* 0x000fea000b800000 */
[----:B------:R-:W-:Y:S01]  /*43a0*/  R2UR UR4, R2 ;  /* 0x00000000020472ca */ /* 0x000fe200000e0000 */
[----:B------:R-:W-:Y:S01]  /*43b0*/  UIADD3 UR7, UPT, UPT, UR61, 0xa0, URZ ;  /* 0x000000a03d077890 */ /* 0x000fe2000fffe0ff */
[----:B------:R-:W-:-:S11]  /*43c0*/  SHF.L.U32 R3, R10, 0x1f, RZ ;  /* 0x0000001f0a037819 */ /* 0x000fd600000006ff */
[----:B------:R-:W-:-:S09]  /*43d0*/  ULEA UR4, UR4, UR7, 0x3 ;  /* 0x0000000704047291 */ /* 0x000fd2000f8e18ff */
[----:B------:R-:W2:Y:S02]  /*43e0*/  SYNCS.PHASECHK.TRANS64.TRYWAIT P0, [UR4], R3 ;  /* 0x00000003ff0075a7 */ /* 0x000ea40008001104 */
[----:B--2---:R-:W-:Y:S05]  /*43f0*/  @!P0 BRA `(.L_x_74) ;  /* 0x0000005000208947 */ /* 0x004fea0003800000 */
.L_x_157:
[----:B------:R-:W-:-:S13]  /*4400*/  R2UR UR4, R2 ;  /* 0x00000000020472ca */ /* 0x000fda00000e0000 */
[----:B------:R-:W-:-:S04]  /*4410*/  UIADD3 UR4, UPT, UPT, UR4, 0x1, URZ ;  /* 0x0000000104047890 */ /* 0x000fc8000fffe0ff */
[----:B------:R-:W-:-:S04]  /*4420*/  UISETP.NE.AND UP1, UPT, UR4, 0x4, UPT ;  /* 0x000000040400788c */ /* 0x000fc8000bf25270 */
[----:B------:R-:W-:Y:S02]  /*4430*/  USEL UR6, URZ, 0x1, UP1 ;  /* 0x00000001ff067887 */ /* 0x000fe40008800000 */
[----:B------:R-:W-:-:S04]  /*4440*/  USEL UR4, UR4, URZ, UP1 ;  /* 0x000000ff04047287 */ /* 0x000fc80008800000 */
[----:B------:R-:W-:Y:S01]  /*4450*/  ULEA UR5, UR4, UR7, 0x3 ;  /* 0x0000000704057291 */ /* 0x000fe2000f8e18ff */
[----:B------:R-:W-:-:S04]  /*4460*/  LOP3.LUT R2, R10, UR6, RZ, 0x3c, !PT ;  /* 0x000000060a027c12 */ /* 0x000fc8000f8e3cff */
[----:B-1----:R-:W-:-:S04]  /*4470*/  SHF.L.U32 R3, R2, 0x1f, RZ ;  /* 0x0000001f02037819 */ /* 0x002fc800000006ff */
[----:B------:R-:W1:Y:S02]  /*4480*/  SYNCS.PHASECHK.TRANS64.TRYWAIT P0, [UR5], R3 ;  /* 0x00000003ff0075a7 */ /* 0x000e640008001105 */
[----:B-1----:R-:W-:Y:S05]  /*4490*/  @!P0 BRA `(.L_x_75) ;  /* 0x0000005000108947 */ /* 0x002fea0003800000 */
.L_x_159:
        /* <DEDUP_REMOVED lines=9> */
.L_x_161:
[----:B------:R-:W-:-:S04]  /*4530*/  UIADD3 UR4, UPT, UPT, UR4, 0x1, URZ ;  /* 0x0000000104047890 */ /* 0x000fc8000fffe0ff */
[----:B------:R-:W-:-:S04]  /*4540*/  UISETP.NE.AND UP1, UPT, UR4, 0x4, UPT ;  /* 0x000000040400788c */ /* 0x000fc8000bf25270 */
[----:B------:R-:W-:Y:S02]  /*4550*/  USEL UR5, URZ, 0x1, UP1 ;  /* 0x00000001ff057887 */ /* 0x000fe40008800000 */
[----:B------:R-:W-:-:S04]  /*4560*/  USEL UR4, UR4, URZ, UP1 ;  /* 0x000000ff04047287 */ /* 0x000fc80008800000 */
[----:B------:R-:W-:Y:S01]  /*4570*/  ULEA UR4, UR4, UR7, 0x3 ;  /* 0x0000000704047291 */ /* 0x000fe2000f8e18ff */
[----:B------:R-:W-:-:S04]  /*4580*/  LOP3.LUT R2, R2, UR5, RZ, 0x3c, !PT ;  /* 0x0000000502027c12 */ /* 0x000fc8000f8e3cff */
[----:B------:R-:W-:Y:S01]  /*4590*/  SHF.L.U32 R2, R2, 0x1f, RZ ;  /* 0x0000001f02027819 */ /* 0x000fe200000006ff */
[----:B-1----:R-:W-:-:S04]  /*45a0*/  IMAD.U32 R0, RZ, RZ, UR4 ;  /* 0x00000004ff007e24 */ /* 0x002fc8000f8e00ff */
[----:B------:R1:W2:Y:S03]  /*45b0*/  SYNCS.PHASECHK.TRANS64.TRYWAIT P0, [R0+URZ], R2 ;  /* 0x00000002000075a7 */ /* 0x0002a600080011ff */
[----:B--2---:R-:W-:Y:S05]  /*45c0*/  @!P0 NANOSLEEP.SYNCS 0x989680 ;  /* 0x009896800000895d */ /* 0x004fea0003900000 */
[----:B------:R-:W2:Y:S02]  /*45d0*/  @!P0 SYNCS.PHASECHK.TRANS64 P0, [R0+URZ], R2 ;  /* 0x00000002000085a7 */ /* 0x000ea400080010ff */
[----:B--2---:R-:W-:Y:S05]  /*45e0*/  @P0 BRA `(.L_x_77) ;  /* 0x0000000000240947 */ /* 0x004fea0003800000 */
.L_x_78:
[----:B--2---:R2:W3:Y:S02]  /*45f0*/  SYNCS.PHASECHK.TRANS64.TRYWAIT P0, [R0+URZ], R2 ;  /* 0x00000002000075a7 */ /* 0x0044e400080011ff */
[----:B---3--:R-:W-:Y:S05]  /*4600*/  @!P0 NANOSLEEP.SYNCS 0x989680 ;  /* 0x009896800000895d */ /* 0x008fea0003900000 */
[----:B------:R-:W3:Y:S02]  /*4610*/  @!P0 SYNCS.PHASECHK.TRANS64 P0, [R0+URZ], R2 ;  /* 0x00000002000085a7 */ /* 0x000ee400080010ff */
[----:B---3--:R-:W-:Y:S05]  /*4620*/  @!P0 BRA `(.L_x_78) ;  /* 0xfffffffc00f08947 */ /* 0x008fea000383ffff */
[----:B------:R-:W-:Y:S05]  /*4630*/  BRA `(.L_x_77) ;  /* 0x0000000000107947 */ /* 0x000fea0003800000 */
.L_x_73:
[----:B------:R-:W-:Y:S01]  /*4640*/  R2UR UR5, R11 ;  /* 0x000000000b0572ca */ /* 0x000fe200000e0000 */
[----:B------:R-:W-:-:S12]  /*4650*/  UIADD3 UR4, UPT, UPT, UR61, 0xe0, URZ ;  /* 0x000000e03d047890 */ /* 0x000fd8000fffe0ff */
[----:B------:R-:W-:-:S09]  /*4660*/  UPRMT UR4, UR5, 0x654, UR4 ;  /* 0x0000065405047896 */ /* 0x000fd20008000004 */
[----:B------:R-:W-:Y:S03]  /*4670*/  SYNCS.ARRIVE.TRANS64.RED.A1T0 RZ, [UR4], RZ ;  /* 0x000000ffffff79a7 */ /* 0x000fe60008100404 */
.L_x_77:
[----:B-12---:R-:W-:Y:S01]  /*4680*/  SHF.L.U32 R2, RZ, 0x1f, RZ ;  /* 0x0000001fff027819 */ /* 0x006fe200000006ff */
[----:B------:R-:W-:Y:S01]  /*4690*/  UIADD3 UR4, UPT, UPT, UR61, 0xe0, URZ ;  /* 0x000000e03d047890 */ /* 0x000fe2000fffe0ff */
[----:B------:R-:W-:Y:S02]  /*46a0*/  PLOP3.LUT P0, PT, PT, PT, UP0, 0x80, 0x8 ;  /* 0x000000000008781c */ /* 0x000fe40003f0f008 */
[----:B------:R-:W1:Y:S02]  /*46b0*/  SYNCS.PHASECHK.TRANS64.TRYWAIT P1, [UR61+0xe0], R2 ;  /* 0x0000e002ff0075a7 */ /* 0x000e64000802113d */
[----:B-1----:R-:W-:Y:S09]  /*46c0*/  @!P1 BRA `(.L_x_79) ;  /* 0x0000004c00b49947 */ /* 0x002ff20003800000 */
.L_x_163:
[----:B------:R-:W-:Y:S02]  /*46d0*/  R2UR UR6, R11 ;  /* 0x000000000b0672ca */ /* 0x000fe400000e0000 */
[----:B------:R-:W-:-:S11]  /*46e0*/  R2UR UR5, R16 ;  /* 0x00000000100572ca */ /* 0x000fd600000e0000 */
[----:B------:R-:W-:-:S03]  /*46f0*/  @!UP0 UPRMT UR4, UR6, 0x654, UR4 ;  /* 0x0000065406048896 */ /* 0x000fc60008000004 */
[----:B------:R-:W-:-:S06]  /*4700*/  UMOV UR6, 0x1 ;  /* 0x0000000100067882 */ /* 0x000fcc0000000000 */
[----:B------:R-:W-:Y:S01]  /*4710*/  @!P0 SYNCS.ARRIVE.TRANS64.RED.A1T0 RZ, [UR4], RZ ;  /* 0x000000ffffff89a7 */ /* 0x000fe20008100404 */
[----:B------:R-:W-:Y:S01]  /*4720*/  NOP ;  /* 0x0000000000007918 */ /* 0x000fe20000000000 */
[----:B-1----:R-:W1:Y:S01]  /*4730*/  LDS R0, [UR8+0x14] ;  /* 0x00001408ff007984 */ /* 0x002e620008000800 */
[----:B------:R-:W-:-:S03]  /*4740*/  ULOP3.LUT UR4, UR5, 0xffff, URZ, 0xc0, !UPT ;  /* 0x0000ffff05047892 */ /* 0x000fc6000f8ec0ff */
[----:B------:R-:W-:Y:S01]  /*4750*/  UMOV UR5, 0xffff ;  /* 0x0000ffff00057882 */ /* 0x000fe20000000000 */
[----:B------:R-:W-:-:S04]  /*4760*/  USHF.R.U32.HI UR4, URZ, 0x5, UR4 ;  /* 0x00000005ff047899 */ /* 0x000fc80008011604 */
[----:B------:R-:W-:Y:S02]  /*4770*/  USHF.L.U32 UR5, UR5, UR4, URZ ;  /* 0x0000000405057299 */ /* 0x000fe400080006ff */
[----:B------:R-:W-:-:S04]  /*4780*/  USHF.L.U32 UR4, UR6, UR4, URZ ;  /* 0x0000000406047299 */ /* 0x000fc800080006ff */
[----:B-1----:R-:W-:-:S04]  /*4790*/  LOP3.LUT R0, R0, UR5, RZ, 0xc0, !PT ;  /* 0x0000000500007c12 */ /* 0x002fc8000f8ec0ff */
[----:B------:R-:W-:-:S13]  /*47a0*/  ISETP.NE.AND P0, PT, R0, UR5, PT ;  /* 0x0000000500007c0c */ /* 0x000fda000bf05270 */
[----:B------:R-:W-:Y:S05]  /*47b0*/  @P0 BRA `(.L_x_80) ;  /* 0x0000000000580947 */ /* 0x000fea0003800000 */
[----:B------:R-:W1:Y:S02]  /*47c0*/  LDS R0, [UR8+0x18] ;  /* 0x00001808ff007984 */ /* 0x000e640008000800 */
[----:B-1----:R-:W-:-:S04]  /*47d0*/  LOP3.LUT R0, R0, UR4, RZ, 0xc0, !PT ;  /* 0x0000000400007c12 */ /* 0x002fc8000f8ec0ff */
[----:B------:R-:W-:-:S13]  /*47e0*/  ISETP.NE.AND P0, PT, R0, UR4, PT ;  /* 0x0000000400007c0c */ /* 0x000fda000bf05270 */
[----:B------:R-:W-:Y:S05]  /*47f0*/  @P0 BRA `(.L_x_81) ;  /* 0x00000000003c0947 */ /* 0x000fea0003800000 */
[----:B------:R-:W1:Y:S01]  /*4800*/  S2R R2, SR_LANEID ;  /* 0x0000000000027919 */ /* 0x000e620000000000 */
[----:B------:R-:W-:-:S06]  /*4810*/  ULOP3.LUT UR5, URZ, UR5, URZ, 0x33, !UPT ;  /* 0x00000005ff057292 */ /* 0x000fcc000f8e33ff */
[----:B------:R-:W-:-:S04]  /*4820*/  IMAD.U32 R0, RZ, RZ, UR5 ;  /* 0x00000005ff007e24 */ /* 0x000fc8000f8e00ff */
[----:B------:R2:W3:Y:S02]  /*4830*/  REDUX UR7, R0 ;  /* 0x00000000000773c4 */ /* 0x0004e40000000000 */
[----:B------:R4:W-:Y:S01]  /*4840*/  UTCATOMSWS.AND URZ, UR5 ;  /* 0x0000000500ff79e3 */ /* 0x0009e20008000000 */
[----:B--2---:R-:W-:Y:S01]  /*4850*/  LOP3.LUT R0, RZ, UR4, RZ, 0x33, !PT ;  /* 0x00000004ff007c12 */ /* 0x004fe2000f8e33ff */
[----:B------:R-:W-:Y:S02]  /*4860*/  VOTEU.ANY UR4, UPT, PT ;  /* 0x0000000000047886 */ /* 0x000fe400038e0100 */
[----:B------:R-:W-:Y:S02]  /*4870*/  UFLO.U32 UR4, UR4 ;  /* 0x00000004000472bd */ /* 0x000fe400080e0000 */
[----:B------:R-:W2:Y:S04]  /*4880*/  REDUX UR6, R0 ;  /* 0x00000000000673c4 */ /* 0x000ea80000000000 */
[----:B-1----:R-:W-:-:S02]  /*4890*/  ISETP.EQ.U32.AND P0, PT, R2, UR4, PT ;  /* 0x0000000402007c0c */ /* 0x002fc4000bf02070 */
[----:B---3--:R-:W-:-:S11]  /*48a0*/  MOV R2, UR7 ;  /* 0x0000000700027c02 */ /* 0x008fd60008000f00 */
[----:B------:R4:W-:Y:S01]  /*48b0*/  @P0 ATOMS.AND RZ, [UR8+0x14], R2 ;  /* 0x00001402ffff098c */ /* 0x0009e2000a800008 */
[----:B--2---:R-:W-:-:S05]  /*48c0*/  IMAD.U32 R0, RZ, RZ, UR6 ;  /* 0x00000006ff007e24 */ /* 0x004fca000f8e00ff */
[----:B------:R4:W-:Y:S01]  /*48d0*/  @P0 ATOMS.AND RZ, [UR8+0x18], R0 ;  /* 0x00001800ffff098c */ /* 0x0009e2000a800008 */
[----:B------:R-:W-:Y:S05]  /*48e0*/  BRA `(.L_x_82) ;  /* 0x0000000000147947 */ /* 0x000fea0003800000 */
.L_x_81:
[----:B------:R-:W-:Y:S02]  /*48f0*/  MOV R2, 0x4910 ;  /* 0x0000491000027802 */ /* 0x000fe40000000f00 */
[----:B-----5:R-:W-:Y:S05]  /*4900*/  CALL.REL.NOINC `($__internal_0_$__cuda_sm10x_tcgen05_guardrail_trap_col_being_dealloced_not_returned_by_alloc) ;  /* 0x0000005000487944 */ /* 0x020fea0003c00000 */
[----:B------:R-:W-:Y:S05]  /*4910*/  BRA `(.L_x_82) ;  /* 0x0000000000087947 */ /* 0x000fea0003800000 */
.L_x_80:
[----:B------:R-:W-:Y:S02]  /*4920*/  MOV R2, 0x4940 ;  /* 0x0000494000027802 */ /* 0x000fe40000000f00 */
[----:B-----5:R-:W-:Y:S05]  /*4930*/  CALL.REL.NOINC `($__internal_2_$__cuda_sm10x_tcgen05_guardrail_trap_unallocated_columns_being_dealloced) ;  /* 0x0000005000547944 */ /* 0x020fea0003c00000 */
.L_x_82:
[----:B------:R-:W-:Y:S01]  /*4940*/  NOP ;  /* 0x0000000000007918 */ /* 0x000fe20000000000 */
[----:B----4-:R-:W-:Y:S05]  /*4950*/  EXIT ;  /* 0x000000000000794d */ /* 0x010fea0003800000 */
.L_x_53:
[----:B------:R-:W-:-:S09]  /*4960*/  UISETP.NE.OR UP5, UPT, UR10, 0x3, !UP5 ;  /* 0x000000030a00788c */ /* 0x000fd2000efa5670 */
[----:B------:R-:W-:Y:S05]  /*4970*/  BRA.U UP5, `(.L_x_83) ;  /* 0x0000000d05a47547 */ /* 0x000fea000b800000 */
[----:B------:R-:W1:Y:S01]  /*4980*/  LDCU.64 UR4, c[0x0][0x888] ;  /* 0x00011100ff0477ac */ /* 0x000e620008000a00 */
[----:B------:R-:W2:Y:S01]  /*4990*/  LDC R0, c[0x0][0xb30] ;  /* 0x0002cc00ff007b82 */ /* 0x000ea20000000800 */
[----:B------:R-:W-:Y:S02]  /*49a0*/  HFMA2 R27, -RZ, RZ, 0, 0 ;  /* 0x00000000ff1b7431 */ /* 0x000fe400000001ff */
[----:B------:R-:W-:Y:S01]  /*49b0*/  IMAD.MOV.U32 R29, RZ, RZ, 0x1 ;  /* 0x00000001ff1d7424 */ /* 0x000fe200078e00ff */
[----:B------:R-:W3:Y:S01]  /*49c0*/  LDCU.64 UR14, c[0x0][0x890] ;  /* 0x00011200ff0e77ac */ /* 0x000ee20008000a00 */
[----:B------:R-:W-:Y:S01]  /*49d0*/  IMAD.MOV.U32 R28, RZ, RZ, RZ ;  /* 0x000000ffff1c7224 */ /* 0x000fe200078e00ff */
[----:B------:R-:W-:Y:S01]  /*49e0*/  MOV R25, 0x2000 ;  /* 0x0000200000197802 */ /* 0x000fe20000000f00 */
[----:B------:R-:W-:Y:S01]  /*49f0*/  UPLOP3.LUT UP1, UPT, UPT, UPT, UPT, 0x40, 0x4 ;  /* 0x000000000004789c */ /* 0x000fe20003f2e870 */
[----:B------:R-:W4:Y:S08]  /*4a00*/  LDC R24, c[0x0][0x370] ;  /* 0x0000dc00ff187b82 */ /* 0x000f300000000800 */
[----:B------:R-:W4:Y:S01]  /*4a10*/  LDC R3, c[0x0][0xb0c] ;  /* 0x0002c300ff037b82 */ /* 0x000f220000000800 */
[----:B-1----:R-:W-:-:S03]  /*4a20*/  UISETP.NE.U32.AND UP2, UPT, UR4, URZ, UPT ;  /* 0x000000ff0400728c */ /* 0x002fc6000bf45070 */
[----:B------:R-:W-:Y:S01]  /*4a30*/  UMOV UR4, 0x400 ;  /* 0x0000040000047882 */ /* 0x000fe20000000000 */
[----:B---3--:R-:W-:Y:S02]  /*4a40*/  UISETP.NE.U32.AND UP3, UPT, UR14, URZ, UPT ;  /* 0x000000ff0e00728c */ /* 0x008fe4000bf65070 */
[----:B------:R-:W-:Y:S01]  /*4a50*/  ULEA UR4, UR37, UR4, 0x18 ;  /* 0x0000000425047291 */ /* 0x000fe2000f8ec0ff */
[----:B------:R-:W1:Y:S01]  /*4a60*/  LDC R18, c[0x0][0xb20] ;  /* 0x0002c800ff127b82 */ /* 0x000e620000000800 */
[----:B--2---:R-:W-:Y:S01]  /*4a70*/  ISETP.NE.AND P1, PT, R0, 0x1, PT ;  /* 0x000000010000780c */ /* 0x004fe20003f25270 */
[----:B------:R-:W-:Y:S02]  /*4a80*/  UISETP.NE.AND.EX UP2, UPT, UR5, URZ, UPT, UP2 ;  /* 0x000000ff0500728c */ /* 0x000fe4000bf45320 */
[----:B------:R-:W-:Y:S02]  /*4a90*/  UIADD3 UR13, UPT, UPT, UR4, 0x30, URZ ;  /* 0x00000030040d7890 */ /* 0x000fe4000fffe0ff */
[----:B------:R-:W-:-:S02]  /*4aa0*/  UIADD3 UR25, UPT, UPT, UR4, 0x20, URZ ;  /* 0x0000002004197890 */ /* 0x000fc4000fffe0ff */
[----:B------:R-:W2:Y:S01]  /*4ab0*/  LDC.64 R30, c[0x0][0x348] ;  /* 0x0000d200ff1e7b82 */ /* 0x000ea20000000a00 */
[----:B------:R-:W-:Y:S02]  /*4ac0*/  UIADD3 UR17, UPT, UPT, UR4, 0x28, URZ ;  /* 0x0000002804117890 */ /* 0x000fe4000fffe0ff */
[----:B------:R-:W-:Y:S02]  /*4ad0*/  UPRMT UR13, UR37, 0x654, UR13 ;  /* 0x00000654250d7896 */ /* 0x000fe4000800000d */
[----:B------:R-:W-:-:S03]  /*4ae0*/  UISETP.NE.AND.EX UP3, UPT, UR15, URZ, UPT, UP3 ;  /* 0x000000ff0f00728c */ /* 0x000fc6000bf65330 */
[----:B------:R-:W3:Y:S08]  /*4af0*/  LDC.64 R16, c[0x0][0xb10] ;  /* 0x0002c400ff107b82 */ /* 0x000ef00000000a00 */
[----:B------:R-:W1:Y:S08]  /*4b00*/  LDC.64 R6, c[0x0][0xb18] ;  /* 0x0002c600ff067b82 */ /* 0x000e700000000a00 */
[----:B------:R-:W1:Y:S08]  /*4b10*/  LDC.64 R4, c[0x0][0xb28] ;  /* 0x0002ca00ff047b82 */ /* 0x000e700000000a00 */
[----:B----4-:R-:W1:Y:S02]  /*4b20*/  LDC R19, c[0x0][0x374] ;  /* 0x0000dd00ff137b82 */ /* 0x010e640000000800 */
.L_x_93:
[C---:B------:R-:W-:Y:S02]  /*4b30*/  LEA R0, R28.reuse, UR4, 0x3 ;  /* 0x000000041c007c11 */ /* 0x040fe4000f8e18ff */
[----:B------:R-:W-:Y:S02]  /*4b40*/  SHF.L.U32 R2, R27, 0x1f, RZ ;  /* 0x0000001f1b027819 */ /* 0x000fe400000006ff */
[----:B------:R-:W-:Y:S02]  /*4b50*/  LEA R20, R28, UR4, 0x4 ;  /* 0x000000041c147c11 */ /* 0x000fe4000f8e20ff */
[----:B----4-:R-:W4:Y:S02]  /*4b60*/  SYNCS.PHASECHK.TRANS64.TRYWAIT P0, [R0+URZ+0x60], R2 ;  /* 0x00006002000075a7 */ /* 0x010f2400080011ff */
[----:B----4-:R-:W-:Y:S05]  /*4b70*/  @!P0 BRA `(.L_x_84) ;  /* 0x0000004800a08947 */ /* 0x010fea0003800000 */
.L_x_164:
[----:B------:R-:W-:Y:S01]  /*4b80*/  ISETP.GE.AND P0, PT, R37, 0x1, PT ;  /* 0x000000012500780c */ /* 0x000fe20003f06270 */
[----:B------:R-:W1:Y:S01]  /*4b90*/  LDS.128 R20, [R20+0xf0] ;  /* 0x0000f00014147984 */ /* 0x000e620000000c00 */
[----:B----4-:R-:W-:Y:S01]  /*4ba0*/  VIADD R0, R0, 0x70 ;  /* 0x0000007000007836 */ /* 0x010fe20000000000 */
[----:B------:R-:W-:Y:S01]  /*4bb0*/  @!PT LDS RZ, [RZ] ;  /* 0x00000000fffff984 */ /* 0x000fe20000000800 */
[----:B------:R-:W-:Y:S01]  /*4bc0*/  @!PT LDS RZ, [RZ] ;  /* 0x00000000fffff984 */ /* 0x000fe20000000800 */
[----:B------:R-:W-:Y:S01]  /*4bd0*/  @!PT LDS RZ, [RZ] ;  /* 0x00000000fffff984 */ /* 0x000fe20000000800 */
[----:B------:R-:W-:Y:S01]  /*4be0*/  @!PT LDS RZ, [RZ] ;  /* 0x00000000fffff984 */ /* 0x000fe20000000800 */
[----:B------:R4:W-:Y:S06]  /*4bf0*/  MEMBAR.ALL.CTA ;  /* 0x0000000000007992 */ /* 0x0009ec0000008000 */
[----:B----4-:R-:W4:Y:S01]  /*4c00*/  FENCE.VIEW.ASYNC.S ;  /* 0x00000000000073c6 */ /* 0x010f220000000000 */
[----:B------:R-:W-:Y:S04]  /*4c10*/  PRMT R0, RZ, 0x654, R0 ;  /* 0x00000654ff007816 */ /* 0x000fe80000000000 */
[----:B----4-:R4:W-:Y:S01]  /*4c20*/  SYNCS.ARRIVE.TRANS64.RED.A1T0 RZ, [R0+URZ], RZ ;  /* 0x000000ff00ff79a7 */ /* 0x0109e200081004ff */
[----:B-1----:R-:W-:Y:S11]  /*4c30*/  LOP3.LUT P3, RZ, R22, 0x1, RZ, 0xc0, !PT ;  /* 0x0000000116ff7812 */ /* 0x002ff6000786c0ff */
[----:B------:R-:W-:Y:S02]  /*4c40*/  @!UPT UIADD3 URZ, UPT, UPT, URZ, URZ, URZ ;  /* 0x000000fffffff290 */ /* 0x000fe4000fffe0ff */
[----:B------:R-:W-:Y:S02]  /*4c50*/  @P3 MOV R11, R20 ;  /* 0x00000014000b3202 */ /* 0x000fe40000000f00 */
[----:B------:R-:W-:Y:S01]  /*4c60*/  @P3 LOP3.LUT R10, R21, 0xffff, RZ, 0xc0, !PT ;  /* 0x0000ffff150a3812 */ /* 0x000fe200078ec0ff */
[----:B----4-:R-:W-:Y:S06]  /*4c70*/  @!P0 BRA `(.L_x_85) ;  /* 0x0000000000a48947 */ /* 0x010fec0003800000 */
[-C--:B------:R-:W-:Y:S01]  /*4c80*/  IMAD.HI.U32 R0, R19, R7.reuse, RZ ;  /* 0x0000000713007227 */ /* 0x080fe200078e00ff */
[----:B------:R-:W-:Y:S02]  /*4c90*/  ISETP.NE.AND P0, PT, R6, 0x1, PT ;  /* 0x000000010600780c */ /* 0x000fe40003f05270 */
[----:B------:R-:W-:Y:S01]  /*4ca0*/  ISETP.NE.AND P2, PT, R37, 0x1, PT ;  /* 0x000000012500780c */ /* 0x000fe20003f45270 */
[----:B---3--:R-:W-:Y:S01]  /*4cb0*/  IMAD.HI.U32 R9, R24, R16, RZ ;  /* 0x0000001018097227 */ /* 0x008fe200078e00ff */
[----:B------:R-:W-:Y:S02]  /*4cc0*/  SHF.R.U32.HI R0, RZ, R18, R0 ;  /* 0x00000012ff007219 */ /* 0x000fe40000011600 */
[----:B------:R-:W-:Y:S01]  /*4cd0*/  ISETP.NE.AND P4, PT, R3, 0x1, PT ;  /* 0x000000010300780c */ /* 0x000fe20003f85270 */
[----:B------:R-:W-:Y:S01]  /*4ce0*/  IMAD.HI.U32 R13, R10, R7, RZ ;  /* 0x000000070a0d7227 */ /* 0x000fe200078e00ff */
[----:B------:R-:W-:Y:S02]  /*4cf0*/  SHF.R.U32.HI R9, RZ, R17, R9 ;  /* 0x00000011ff097219 */ /* 0x000fe40000011609 */
[----:B------:R-:W-:Y:S01]  /*4d00*/  SEL R0, R19, R0, !P0 ;  /* 0x0000000013007207 */ /* 0x000fe20004000000 */
[----:B------:R-:W-:Y:S01]  /*4d10*/  IMAD.HI.U32 R12, R11, R16, RZ ;  /* 0x000000100b0c7227 */ /* 0x000fe200078e00ff */
[----:B------:R-:W-:Y:S03]  /*4d20*/  SEL R9, R24, R9, !P4 ;  /* 0x0000000918097207 */ /* 0x000fe60006000000 */
[-C--:B------:R-:W-:Y:S01]  /*4d30*/  IMAD.HI.U32 R8, R0, R4.reuse, RZ ;  /* 0x0000000400087227 */ /* 0x080fe200078e00ff */
[----:B------:R-:W-:Y:S03]  /*4d40*/  SHF.R.U32.HI R12, RZ, R17, R12 ;  /* 0x00000011ff0c7219 */ /* 0x000fe6000001160c */
[----:B------:R-:W-:Y:S01]  /*4d50*/  IMAD.HI.U32 R2, R9, R4, RZ ;  /* 0x0000000409027227 */ /* 0x000fe200078e00ff */
[-C--:B------:R-:W-:Y:S02]  /*4d60*/  @P2 SHF.R.U32.HI R0, RZ, R5.reuse, R8 ;  /* 0x00000005ff002219 */ /* 0x080fe40000011608 */
[----:B------:R-:W-:Y:S02]  /*4d70*/  SHF.R.U32.HI R8, RZ, R18, R13 ;  /* 0x00000012ff087219 */ /* 0x000fe4000001160d */
[----:B------:R-:W-:Y:S01]  /*4d80*/  @P2 SHF.R.U32.HI R9, RZ, R5, R2 ;  /* 0x00000005ff092219 */ /* 0x000fe20000011602 */
[----:B------:R-:W-:Y:S01]  /*4d90*/  IMAD R0, R37, R0, RZ ;  /* 0x0000000025007224 */ /* 0x000fe200078e02ff */
[----:B------:R-:W-:Y:S02]  /*4da0*/  SEL R8, R10, R8, !P0 ;  /* 0x000000080a087207 */ /* 0x000fe40004000000 */
[----:B------:R-:W-:Y:S01]  /*4db0*/  SEL R2, R11, R12, !P4 ;  /* 0x0000000c0b027207 */ /* 0x000fe20006000000 */
[C---:B------:R-:W-:Y:S01]  /*4dc0*/  IMAD R12, R37.reuse, R9, RZ ;  /* 0x00000009250c7224 */ /* 0x040fe200078e02ff */
[C---:B------:R-:W-:Y:S01]  /*4dd0*/  ISETP.GE.AND P0, PT, R8.reuse, R0, PT ;  /* 0x000000000800720c */ /* 0x040fe20003f06270 */
[----:B------:R-:W-:Y:S03]  /*4de0*/  IMAD.HI.U32 R0, R8, R4, RZ ;  /* 0x0000000408007227 */ /* 0x000fe600078e00ff */
[----:B------:R-:W-:Y:S02]  /*4df0*/  ISETP.GE.OR P0, PT, R2, R12, P0 ;  /* 0x0000000c0200720c */ /* 0x000fe40000706670 */
[-C--:B------:R-:W-:Y:S04]  /*4e00*/  SHF.R.U32.HI R0, RZ, R5.reuse, R0 ;  /* 0x00000005ff007219 */ /* 0x080fe80000011600 */
[----:B------:R-:W-:Y:S05]  /*4e10*/  SEL R13, R8, R0, !P2 ;  /* 0x00000000080d7207 */ /* 0x000fea0005000000 */
[----:B------:R-:W-:Y:S02]  /*4e20*/  IMAD.MOV R12, RZ, RZ, -R13 ;  /* 0x000000ffff0c7224 */ /* 0x000fe400078e0a0d */
[C---:B------:R-:W-:Y:S04]  /*4e30*/  @!P0 IMAD.HI.U32 R0, R2.reuse, R4, RZ ;  /* 0x0000000402008227 */ /* 0x040fe800078e00ff */
[----:B------:R-:W-:Y:S01]  /*4e40*/  IMAD R12, R37, R12, R8 ;  /* 0x0000000c250c7224 */ /* 0x000fe200078e0208 */
[----:B------:R-:W-:Y:S04]  /*4e50*/  @!P0 SHF.R.U32.HI R0, RZ, R5, R0 ;  /* 0x00000005ff008219 */ /* 0x000fe80000011600 */
[----:B------:R-:W-:Y:S04]  /*4e60*/  @!P0 SEL R0, R2, R0, !P2 ;  /* 0x0000000002008207 */ /* 0x000fe80005000000 */
[----:B------:R-:W-:Y:S01]  /*4e70*/  @!P0 IADD3 R13, PT, PT, R13, -R0, RZ ;  /* 0x800000000d0d8210 */ /* 0x000fe20007ffe0ff */
[----:B------:R-:W-:Y:S01]  /*4e80*/  @!P0 IMAD R0, R9, R12, R0 ;  /* 0x0000000c09008224 */ /* 0x000fe200078e0200 */
[----:B------:R-:W-:Y:S01]  /*4e90*/  IADD3 R9, PT, PT, -R8, RZ, RZ ;  /* 0x000000ff08097210 */ /* 0x000fe20007ffe1ff */
[--C-:B------:R-:W-:Y:S02]  /*4ea0*/  IMAD.MOV R12, RZ, RZ, -R2.reuse ;  /* 0x000000ffff0c7224 */ /* 0x100fe400078e0a02 */
[----:B------:R-:W-:Y:S02]  /*4eb0*/  @!P0 IMAD R8, R13, R37, R2 ;  /* 0x000000250d088224 */ /* 0x000fe400078e0202 */
[----:B------:R-:W-:Y:S02]  /*4ec0*/  @!P0 IMAD.MOV.U32 R2, RZ, RZ, R0 ;  /* 0x000000ffff028224 */ /* 0x000fe400078e0000 */
[----:B------:R-:W-:Y:S02]  /*4ed0*/  IMAD R11, R3, R12, R11 ;  /* 0x0000000c030b7224 */ /* 0x000fe400078e020b */
[----:B------:R-:W-:Y:S02]  /*4ee0*/  IMAD R10, R6, R9, R10 ;  /* 0x00000009060a7224 */ /* 0x000fe400078e020a */
[----:B------:R-:W-:Y:S02]  /*4ef0*/  IMAD R11, R2, R3, R11 ;  /* 0x00000003020b7224 */ /* 0x000fe400078e020b */
[----:B------:R-:W-:Y:S02]  /*4f00*/  IMAD R10, R8, R6, R10 ;  /* 0x00000006080a7224 */ /* 0x000fe400078e020a */
.L_x_85:
[----:B------:R-:W-:Y:S05]  /*4f10*/  BRA.U UP1, `(.L_x_86) ;  /* 0x0000000101107547 */ /* 0x000fea000b800000 */
[----:B------:R-:W-:Y:S04]  /*4f20*/  MOV R2, UR38 ;  /* 0x0000002600027c02 */ /* 0x000fe80008000f00 */
[----:B------:R-:W-:Y:S04]  /*4f30*/  SHF.L.U32 R2, R2, 0x1f, RZ ;  /* 0x0000001f02027819 */ /* 0x000fe800000006ff */
[----:B------:R-:W1:Y:S02]  /*4f40*/  SYNCS.PHASECHK.TRANS64.TRYWAIT P0, [UR4+0x58], R2 ;  /* 0x00005802ff0075a7 */ /* 0x000e640008001104 */
[----:B-1----:R-:W-:Y:S05]  /*4f50*/  @!P0 BRA `(.L_x_87) ;  /* 0x0000004400bc8947 */ /* 0x002fea0003800000 */
.L_x_86:
[----:B------:R-:W-:Y:S02]  /*4f60*/  R2UR UR27, R14 ;  /* 0x000000000e1b72ca */ /* 0x000fe400000e0000 */
[----:B------:R-:W-:Y:S02]  /*4f70*/  R2UR UR26, R15 ;  /* 0x000000000f1a72ca */ /* 0x000fe400000e0000 */
[----:B------:R-:W-:Y:S02]  /*4f80*/  ISETP.NE.U32.AND P2, PT, RZ, UR14, PT ;  /* 0x0000000eff007c0c */ /* 0x000fe4000bf45070 */
[----:B------:R-:W-:Y:S02]  /*4f90*/  SHF.L.U32 R14, R29, 0x1f, RZ ;  /* 0x0000001f1d0e7819 */ /* 0x000fe400000006ff */
[----:B------:R-:W-:Y:S05]  /*4fa0*/  ISETP.NE.AND.EX P2, PT, RZ, UR15, PT, P2 ;  /* 0x0000000fff007c0c */ /* 0x000fea000bf45320 */
[----:B------:R-:W-:Y:S02]  /*4fb0*/  USHF.L.U32 UR27, UR27, 0x7, URZ ;  /* 0x000000071b1b7899 */ /* 0x000fe400080006ff */
[----:B------:R-:W-:Y:S01]  /*4fc0*/  UIMAD UR26, UR26, 0x60, URZ ;  /* 0x000000601a1a78a4 */ /* 0x000fe2000f8e02ff */
[----:B------:R-:W-:Y:S11]  /*4fd0*/  BRA.U !UP3, `(.L_x_88) ;  /* 0x000000010b347547 */ /* 0x000ff6000b800000 */
[----:B------:R-:W-:Y:S01]  /*4fe0*/  UPLOP3.LUT UP0, UPT, UPT, UPT, UP2, 0x80, 0x8 ;  /* 0x000000000008789c */ /* 0x000fe20003f0f020 */
[----:B-1----:R-:W-:Y:S02]  /*4ff0*/  HFMA2 R0, -RZ, RZ, 0, 5.9604644775390625e-08 ;  /* 0x00000001ff007431 */ /* 0x002fe400000001ff */
[----:B------:R-:W-:Y:S03]  /*5000*/  IMAD.MOV.U32 R92, RZ, RZ, 0x1 ;  /* 0x00000001ff5c7424 */ /* 0x000fe600078e00ff */
[----:B------:R-:W-:Y:S05]  /*5010*/  PLOP3.LUT P0, PT, PT, PT, UP0, 0x80, 0x8 ;  /* 0x000000000008781c */ /* 0x000fea0003f0f008 */
[----:B------:R-:W1:Y:S01]  /*5020*/  @UP0 LDCU.64 UR6, c[0x0][0x888] ;  /* 0x00011100ff0607ac */ /* 0x000e620008000a00 */
[----:B------:R-:W-:Y:S07]  /*5030*/  @UP0 UIMAD UR5, UR60, UR14, URZ ;  /* 0x0000000e3c0502a4 */ /* 0x000fee000f8e02ff */
[----:B------:R-:W-:Y:S01]  /*5040*/  @!P0 PRMT R92, R0, 0x7610, R92 ;  /* 0x00007610005c8816 */ /* 0x000fe2000000005c */
[----:B-1----:R-:W-:Y:S03]  /*5050*/  @UP0 UIMAD.WIDE UR6, UR5, 0x4, UR6 ;  /* 0x00000004050608a5 */ /* 0x002fe6000f8e0206 */
[----:B------:R-:W1:Y:S03]  /*5060*/  @!UP0 LDCU UR5, c[0x0][0x880] ;  /* 0x00011000ff0587ac */ /* 0x000e660008000800 */
[----:B------:R-:W-:Y:S01]  /*5070*/  IMAD.U32 R8, RZ, RZ, UR6 ;  /* 0x00000006ff087e24 */ /* 0x000fe2000f8e00ff */
[----:B------:R-:W-:Y:S05]  /*5080*/  MOV R9, UR7 ;  /* 0x0000000700097c02 */ /* 0x000fea0008000f00 */
[----:B-----5:R4:W5:Y:S02]  /*5090*/  @P0 LDG.E R49, desc[UR52][R8.64] ;  /* 0x0000003408310981 */ /* 0x020964000c1e1900 */
[----:B-1--4-:R-:W-:Y:S07]  /*50a0*/  @!P0 IMAD.U32 R49, RZ, RZ, UR5 ;  /* 0x00000005ff318e24 */ /* 0x012fee000f8e00ff */
.L_x_88:
[----:B-----5:R-:W-:Y:S01]  /*50b0*/  @!P2 FSETP.EQ.AND P0, PT, R49, RZ, PT ;  /* 0x000000ff3100a20b */ /* 0x020fe20003f02000 */
[----:B------:R-:W-:Y:S01]  /*50c0*/  @!UPT UIADD3 URZ, UPT, UPT, URZ, URZ, URZ ;  /* 0x000000fffffff290 */ /* 0x000fe2000fffe0ff */
[----:B------:R-:W-:Y:S11]  /*50d0*/  @!P2 BRA `(.L_x_89) ;  /* 0x000000000014a947 */ /* 0x000ff60003800000 */
[----:B------:R-:W-:Y:S02]  /*50e0*/  LOP3.LUT P2, RZ, R92, 0xff, RZ, 0xc0, !PT ;  /* 0x000000ff5cff7812 */ /* 0x000fe4000784c0ff */
[----:B------:R-:W-:Y:S04]  /*50f0*/  PLOP3.LUT P0, PT, PT, PT, UP0, 0x80, 0x8 ;  /* 0x000000000008781c */ /* 0x000fe80003f0f008 */
[----:B------:R-:W-:Y:S07]  /*5100*/  PLOP3.LUT P0, PT, P0, PT, PT, 0x8, 0x80 ;  /* 0x000000000080781c */ /* 0x000fee000070e170 */
[----:B------:R-:W-:Y:S11]  /*5110*/  @P2 FSETP.EQ.AND P0, PT, R49, RZ, PT ;  /* 0x000000ff3100220b */ /* 0x000ff60003f02000 */
[----:B------:R-:W-:Y:S02]  /*5120*/  @!UPT UIADD3 URZ, UPT, UPT, URZ, URZ, URZ ;  /* 0x000000fffffff290 */ /* 0x000fe4000fffe0ff */
.L_x_89:
[----:B------:R-:W4:Y:S01]  /*5130*/  SYNCS.PHASECHK.TRANS64.TRYWAIT P2, [UR4+0x38], R14 ;  /* 0x0000380eff0075a7 */ /* 0x000f220008041104 */
[----:B------:R-:W-:Y:S04]  /*5140*/  ELECT P4, URZ, PT ;  /* 0x0000000000ff782f */ /* 0x000fe80003880000 */
[----:B------:R-:W-:Y:S11]  /*5150*/  PLOP3.LUT P4, PT, P0, P4, PT, 0xf2, 0x2f ;  /* 0x00000000002f781c */ /* 0x000ff60000789e72 */
[----:B------:R-:W-:Y:S02]  /*5160*/  @!UPT UIADD3 URZ, UPT, UPT, URZ, URZ, URZ ;  /* 0x000000fffffff290 */ /* 0x000fe4000fffe0ff */
[----:B--2---:R-:W-:Y:S05]  /*5170*/  @!P4 IADD3 R8, P0, PT, R30, 0x580, RZ ;  /* 0x000005801e08c810 */ /* 0x004fea0007f1e0ff */
[----:B-1----:R-:W-:Y:S01]  /*5180*/  @!P4 IMAD.X R2, RZ, RZ, R31, P0 ;  /* 0x000000ffff02c224 */ /* 0x002fe200000e061f */
[----:B----4-:R-:W-:Y:S07]  /*5190*/  @!P2 BRA `(.L_x_90) ;  /* 0x000000440044a947 */ /* 0x010fee0003800000 */
.L_x_167:
[----:B------:R-:W-:Y:S01]  /*51a0*/  @!P4 R2UR UR6, R8 ;  /* 0x000000000806c2ca */ /* 0x000fe200000e0000 */
[----:B------:R-:W-:Y:S01]  /*51b0*/  VOTEU.ALL UP1, P4 ;  /* 0x0000000000ff7886 */ /* 0x000fe20002020000 */
[----:B------:R-:W-:Y:S01]  /*51c0*/  @!P4 R2UR UR5, R2 ;  /* 0x000000000205c2ca */ /* 0x000fe200000e0000 */
[----:B-1----:R-:W-:Y:S01]  /*51d0*/  @!P4 IMAD.MOV.U32 R0, RZ, RZ, 0x2000 ;  /* 0x00002000ff00c424 */ /* 0x002fe200078e00ff */
[----:B------:R-:W-:Y:S01]  /*51e0*/  UMOV UR8, 0x0 ;  /* 0x0000000000087882 */ /* 0x000fe20000000000 */
[----:B------:R-:W-:Y:S01]  /*51f0*/  UMOV UR9, 0x10000000 ;  /* 0x1000000000097882 */ /* 0x000fe20000000000 */
[----:B------:R-:W-:Y:S01]  /*5200*/  @!UP1 UIADD3 UR24, UPT, UPT, UR4, 0x200, URZ ;  /* 0x0000020004189890 */ /* 0x000fe2000fffe0ff */
[----:B------:R-:W-:Y:S01]  /*5210*/  VOTEU.ALL UP1, P4 ;  /* 0x0000000000ff7886 */ /* 0x000fe20002020000 */
[----:B------:R-:W-:Y:S05]  /*5220*/  UMOV UR28, UR60 ;  /* 0x0000003c001c7c82 */ /* 0x000fea0008000000 */
[----:B------:R-:W-:Y:S02]  /*5230*/  IMAD.U32 R8, RZ, RZ, UR6 ;  /* 0x00000006ff087e24 */ /* 0x000fe4000f8e00ff */
[----:B------:R-:W-:Y:S01]  /*5240*/  IMAD.U32 R9, RZ, RZ, UR5 ;  /* 0x00000005ff097e24 */ /* 0x000fe2000f8e00ff */
[----:B------:R-:W-:Y:S02]  /*5250*/  UPRMT UR5, UR37, 0x654, UR25 ;  /* 0x0000065425057896 */ /* 0x000fe40008000019 */
[----:B------:R-:W-:Y:S02]  /*5260*/  @!P4 R2UR UR6, R8 ;  /* 0x000000000806c2ca */ /* 0x000fe400000e0000 */
[----:B------:R-:W-:Y:S02]  /*5270*/  @!P4 R2UR UR7, R9 ;  /* 0x000000000907c2ca */ /* 0x000fe400000e0000 */
[----:B------:R-:W-:Y:S05]  /*5280*/  @!P4 IADD3 R8, P0, PT, R30, 0x580, RZ ;  /* 0x000005801e08c810 */ /* 0x000fea0007f1e0ff */
[----:B------:R-:W-:Y:S06]  /*5290*/  @!P4 IMAD.X R2, RZ, RZ, R31, P0 ;  /* 0x000000ffff02c224 */ /* 0x000fec00000e061f */
[----:B------:R1:W-:Y:S01]  /*52a0*/  @!UP1 UTMALDG.3D [UR24], [UR6], desc[UR8] ;  /* 0x00000818060095b4 */ /* 0x0003e20008011000 */
[----:B------:R1:W-:Y:S01]  /*52b0*/  @!P4 SYNCS.ARRIVE.TRANS64.RED.A0TR RZ, [UR4+0x20], R0 ;  /* 0x00002000ffffc9a7 */ /* 0x0003e20008300404 */
[----:B------:R-:W-:Y:S01]  /*52c0*/  SYNCS.ARRIVE.TRANS64.RED.A1T0 RZ, [UR5], RZ ;  /* 0x000000ffffff79a7 */ /* 0x000fe20008100405 */
[----:B------:R-:W2:Y:S02]  /*52d0*/  SYNCS.PHASECHK.TRANS64.TRYWAIT P2, [UR4+0x40], R14 ;  /* 0x0000400eff0075a7 */ /* 0x000ea40008041104 */
[----:B-12---:R-:W-:Y:S05]  /*52e0*/  @!P2 BRA `(.L_x_91) ;  /* 0x000000440008a947 */ /* 0x006fea0003800000 */
.L_x_169:
[----:B------:R-:W2:Y:S01]  /*52f0*/  LDC.64 R12, c[0x0][0xb18] ;  /* 0x0002c600ff0c7b82 */ /* 0x000ea20000000a00 */
[----:B------:R-:W-:Y:S01]  /*5300*/  @!P4 R2UR UR5, R2 ;  /* 0x000000000205c2ca */ /* 0x000fe200000e0000 */
[----:B------:R-:W-:Y:S01]  /*5310*/  VOTEU.ALL UP1, P4 ;  /* 0x0000000000ff7886 */ /* 0x000fe20002020000 */
[----:B------:R-:W-:Y:S01]  /*5320*/  @!P4 R2UR UR6, R8 ;  /* 0x000000000806c2ca */ /* 0x000fe200000e0000 */
[----:B-1----:R-:W-:Y:S01]  /*5330*/  @!P4 IMAD.MOV.U32 R0, RZ, RZ, 0x2000 ;  /* 0x00002000ff00c424 */ /* 0x002fe200078e00ff */
[----:B------:R-:W-:Y:S03]  /*5340*/  UMOV UR8, 0x0 ;  /* 0x0000000000087882 */ /* 0x000fe60000000000 */
[----:B------:R-:W1:Y:S01]  /*5350*/  @!P1 LDC R2, c[0x0][0xb0c] ;  /* 0x0002c300ff029b82 */ /* 0x000e620000000800 */
[----:B------:R-:W-:Y:S01]  /*5360*/  @!UP1 UIADD3 UR18, UPT, UPT, UR26, 0x20, URZ ;  /* 0x000000201a129890 */ /* 0x000fe2000fffe0ff */
[----:B------:R-:W-:Y:S01]  /*5370*/  @P3 SHF.R.U32.HI R26, RZ, 0x10, R21 ;  /* 0x00000010ff1a3819 */ /* 0x000fe20000011615 */
[----:B------:R-:W-:Y:S01]  /*5380*/  @!UP1 UIADD3 UR16, UPT, UPT, UR4, 0x2200, URZ ;  /* 0x0000220004109890 */ /* 0x000fe2000fffe0ff */
[----:B------:R-:W-:Y:S01]  /*5390*/  VIADD R28, R28, 0x1 ;  /* 0x000000011c1c7836 */ /* 0x000fe20000000000 */
[----:B------:R-:W-:Y:S01]  /*53a0*/  VOTEU.ALL UP1, P4 ;  /* 0x0000000000ff7886 */ /* 0x000fe20002020000 */
[----:B------:R-:W-:Y:S01]  /*53b0*/  UMOV UR9, 0x10000000 ;  /* 0x1000000000097882 */ /* 0x000fe20000000000 */
[----:B------:R-:W-:Y:S01]  /*53c0*/  UMOV UR19, UR27 ;  /* 0x0000001b00137c82 */ /* 0x000fe20008000000 */
[----:B------:R-:W-:Y:S01]  /*53d0*/  IMAD.U32 R9, RZ, RZ, UR5 ;  /* 0x00000005ff097e24 */ /* 0x000fe2000f8e00ff */
[----:B------:R-:W-:Y:S01]  /*53e0*/  UMOV UR20, UR60 ;  /* 0x0000003c00147c82 */ /* 0x000fe20008000000 */
[----:B------:R-:W-:Y:S01]  /*53f0*/  IMAD.U32 R8, RZ, RZ, UR6 ;  /* 0x00000006ff087e24 */ /* 0x000fe2000f8e00ff */
[----:B------:R-:W-:Y:S02]  /*5400*/  UPRMT UR5, UR37, 0x654, UR17 ;  /* 0x0000065425057896 */ /* 0x000fe40008000011 */
[----:B------:R-:W-:Y:S02]  /*5410*/  @!P4 R2UR UR7, R9 ;  /* 0x000000000907c2ca */ /* 0x000fe400000e0000 */
[----:B------:R-:W-:Y:S02]  /*5420*/  @!P4 R2UR UR6, R8 ;  /* 0x000000000806c2ca */ /* 0x000fe400000e0000 */
[----:B------:R-:W4:Y:S11]  /*5430*/  LDC.64 R8, c[0x0][0xb10] ;  /* 0x0002c400ff087b82 */ /* 0x000f360000000a00 */
[----:B------:R1:W-:Y:S01]  /*5440*/  @!UP1 UTMALDG.3D [UR16], [UR6], desc[UR8] ;  /* 0x00000810060095b4 */ /* 0x0003e20008011000 */
[----:B------:R5:W-:Y:S01]  /*5450*/  @!P4 SYNCS.ARRIVE.TRANS64.RED.A0TR RZ, [UR4+0x28], R0 ;  /* 0x00002800ffffc9a7 */ /* 0x000be20008300404 */
[C---:B----4-:R-:W-:Y:S01]  /*5460*/  @!P1 IMAD.HI.U32 R8, R11.reuse, R8, RZ ;  /* 0x000000080b089227 */ /* 0x050fe200078e00ff */
[----:B--2---:R-:W-:Y:S02]  /*5470*/  @!P1 ISETP.NE.AND P0, PT, R12, 0x1, PT ;  /* 0x000000010c00980c */ /* 0x004fe40003f05270 */
[----:B-1----:R-:W-:Y:S01]  /*5480*/  @!P1 ISETP.NE.AND P2, PT, R2, 0x1, PT ;  /* 0x000000010200980c */ /* 0x002fe20003f45270 */
[----:B------:R-:W-:Y:S01]  /*5490*/  SYNCS.ARRIVE.TRANS64.RED.A1T0 RZ, [UR5], RZ ;  /* 0x000000ffffff79a7 */ /* 0x000fe20008100405 */
[C---:B------:R-:W-:Y:S01]  /*54a0*/  @!P1 IMAD.HI.U32 R13, R10.reuse, R13, RZ ;  /* 0x0000000d0a0d9227 */ /* 0x040fe200078e00ff */
[----:B------:R-:W-:Y:S04]  /*54b0*/  @!P1 SHF.R.U32.HI R8, RZ, R9, R8 ;  /* 0x00000009ff089219 */ /* 0x000fe80000011608 */
[----:B------:R-:W-:Y:S01]  /*54c0*/  @!P1 SEL R8, R11, R8, !P2 ;  /* 0x000000080b089207 */ /* 0x000fe20005000000 */
[----:B------:R-:W1:Y:S01]  /*54d0*/  SYNCS.PHASECHK.TRANS64.TRYWAIT P5, [UR4+0x48], R14 ;  /* 0x0000480eff0075a7 */ /* 0x000e6200080a1104 */
[----:B-----5:R-:W2:Y:S02]  /*54e0*/  @!P1 LDC R0, c[0x0][0xb20] ;  /* 0x0002c800ff009b82 */ /* 0x020ea40000000800 */
[----:B--2---:R-:W-:Y:S04]  /*54f0*/  @!P1 SHF.R.U32.HI R0, RZ, R0, R13 ;  /* 0x00000000ff009219 */ /* 0x004fe8000001160d */
[----:B------:R-:W-:Y:S05]  /*5500*/  @!P1 SEL R9, R10, R0, !P0 ;  /* 0x000000000a099207 */ /* 0x000fea0004000000 */
[----:B------:R-:W-:Y:S02]  /*5510*/  @!P1 IMAD.IADD R0, R9, 0x1, -R8 ;  /* 0x0000000109009824 */ /* 0x000fe400078e0a08 */
[----:B------:R-:W-:Y:S02]  /*5520*/  @!P1 IMAD.IADD R8, R8, 0x1, -R9 ;  /* 0x0000000108089824 */ /* 0x000fe400078e0a09 */
[----:B------:R-:W-:Y:S02]  /*5530*/  @!P1 IMAD R11, R0, R2, R11 ;  /* 0x00000002000b9224 */ /* 0x000fe400078e020b */
[----:B------:R-:W-:Y:S01]  /*5540*/  @!P1 IMAD R10, R8, R12, R10 ;  /* 0x0000000c080a9224 */ /* 0x000fe200078e020a */
[----:B-1----:R-:W-:Y:S06]  /*5550*/  @!P5 BRA `(.L_x_92) ;  /* 0x000000400084d947 */ /* 0x002fec0003800000 */
.L_x_171:
[----:B------:R-:W-:Y:S01]  /*5560*/  @!P4 IADD3 R2, P0, PT, R30, 0x580, RZ ;  /* 0x000005801e02c810 */ /* 0x000fe20007f1e0ff */
[----:B------:R-:W-:Y:S01]  /*5570*/  VOTEU.ALL UP1, P4 ;  /* 0x0000000000ff7886 */ /* 0x000fe20002020000 */
[----:B------:R-:W-:Y:S01]  /*5580*/  UMOV UR18, 0x0 ;  /* 0x0000000000127882 */ /* 0x000fe20000000000 */
[----:B------:R-:W-:Y:S01]  /*5590*/  UMOV UR19, 0x10000000 ;  /* 0x1000000000137882 */ /* 0x000fe20000000000 */
[----:B------:R-:W-:Y:S01]  /*55a0*/  @!P4 R2UR UR6, R2 ;  /* 0x000000000206c2ca */ /* 0x000fe200000e0000 */
[----:B-1----:R-:W-:Y:S01]  /*55b0*/  @!P4 IMAD.X R0, RZ, RZ, R31, P0 ;  /* 0x000000ffff00c224 */ /* 0x002fe200000e061f */
[----:B------:R-:W-:Y:S01]  /*55c0*/  @!UP1 UIADD3 UR10, UPT, UPT, UR26, 0x40, URZ ;  /* 0x000000401a0a9890 */ /* 0x000fe2000fffe0ff */
[----:B------:R-:W-:Y:S01]  /*55d0*/  ISETP.NE.AND P0, PT, R28, 0x2, PT ;  /* 0x000000021c00780c */ /* 0x000fe20003f05270 */
[----:B------:R-:W-:Y:S01]  /*55e0*/  @!UP1 UIADD3 UR8, UPT, UPT, UR4, 0x4200, URZ ;  /* 0x0000420004089890 */ /* 0x000fe2000fffe0ff */
[----:B------:R-:W-:Y:S01]  /*55f0*/  LOP3.LUT R29, R29, 0x1, RZ, 0x3c, !PT ;  /* 0x000000011d1d7812 */ /* 0x000fe200078e3cff */
[----:B------:R-:W-:Y:S01]  /*5600*/  @!UP1 UIADD3 UR9, UPT, UPT, UR4, 0x30, URZ ;  /* 0x0000003004099890 */ /* 0x000fe2000fffe0ff */
[----:B------:R-:W-:Y:S01]  /*5610*/  @!P4 R2UR UR5, R0 ;  /* 0x000000000005c2ca */ /* 0x000fe200000e0000 */
[----:B------:R-:W-:Y:S01]  /*5620*/  VOTEU.ALL UP1, P4 ;  /* 0x0000000000ff7886 */ /* 0x000fe20002020000 */
[----:B------:R-:W-:Y:S01]  /*5630*/  UMOV UR11, UR27 ;  /* 0x0000001b000b7c82 */ /* 0x000fe20008000000 */
[----:B------:R-:W-:Y:S01]  /*5640*/  UMOV UR12, UR60 ;  /* 0x0000003c000c7c82 */ /* 0x000fe20008000000 */
[----:B------:R-:W-:Y:S01]  /*5650*/  @P3 R2UR UR60, R26 ;  /* 0x000000001a3c32ca */ /* 0x000fe200000e0000 */
[----:B------:R-:W-:Y:S01]  /*5660*/  IMAD.IADD R15, R10, 0x1, R90 ;  /* 0x000000010a0f7824 */ /* 0x000fe200078e025a */
[----:B------:R-:W-:Y:S01]  /*5670*/  SEL R0, RZ, 0x1, P0 ;  /* 0x00000001ff007807 */ /* 0x000fe20000000000 */
[----:B------:R-:W-:Y:S01]  /*5680*/  IMAD.U32 R8, RZ, RZ, UR6 ;  /* 0x00000006ff087e24 */ /* 0x000fe2000f8e00ff */
[----:B------:R-:W-:Y:S01]  /*5690*/  SEL R28, R28, RZ, P0 ;  /* 0x000000ff1c1c7207 */ /* 0x000fe20000000000 */
[----:B------:R-:W-:Y:S01]  /*56a0*/  IMAD.IADD R14, R11, 0x1, R91 ;  /* 0x000000010b0e7824 */ /* 0x000fe200078e025b */
[----:B------:R-:W-:Y:S02]  /*56b0*/  LOP3.LUT R27, R27, R0, RZ, 0x3c, !PT ;  /* 0x000000001b1b7212 */ /* 0x000fe400078e3cff */
[----:B------:R-:W-:Y:S01]  /*56c0*/  @!P4 R2UR UR6, R8 ;  /* 0x000000000806c2ca */ /* 0x000fe200000e0000 */
[----:B------:R-:W-:Y:S05]  /*56d0*/  IMAD.U32 R9, RZ, RZ, UR5 ;  /* 0x00000005ff097e24 */ /* 0x000fea000f8e00ff */
[----:B------:R-:W-:Y:S11]  /*56e0*/  @!P4 R2UR UR7, R9 ;  /* 0x000000000907c2ca */ /* 0x000ff600000e0000 */
[----:B------:R-:W-:Y:S02]  /*56f0*/  @!UPT UIADD3 URZ, UPT, UPT, URZ, URZ, URZ ;  /* 0x000000fffffff290 */ /* 0x000fe4000fffe0ff */
[----:B------:R4:W-:Y:S01]  /*5700*/  @!UP1 UTMALDG.3D [UR8], [UR6], desc[UR18] ;  /* 0x00001208060095b4 */ /* 0x0009e20008011000 */
[----:B------:R4:W-:Y:S01]  /*5710*/  @!P4 SYNCS.ARRIVE.TRANS64.RED.A0TR RZ, [UR4+0x30], R25 ;  /* 0x00003019ffffc9a7 */ /* 0x0009e20008300404 */
[----:B------:R-:W-:Y:S01]  /*5720*/  UPLOP3.LUT UP1, UPT, UPT, UPT, UPT, 0x80, 0x8 ;  /* 0x000000000008789c */ /* 0x000fe20003f2f070 */
[----:B------:R-:W-:Y:S01]  /*5730*/  SYNCS.ARRIVE.TRANS64.RED.A1T0 RZ, [UR13], RZ ;  /* 0x000000ffffff79a7 */ /* 0x000fe2000810040d */
[----:B------:R-:W-:Y:S09]  /*5740*/  @P3 BRA `(.L_x_93) ;  /* 0xfffffff000f83947 */ /* 0x000ff2000383ffff */
[----:B------:R-:W-:-:S04]  /*5750*/  SHF.L.U32 R2, R29, 0x1f, RZ ;  /* 0x0000001f1d027819 */ /* 0x000fc800000006ff */
[----:B------:R-:W1:Y:S02]  /*5760*/  SYNCS.PHASECHK.TRANS64.TRYWAIT P0, [UR4+0x38], R2 ;  /* 0x00003802ff0075a7 */ /* 0x000e640008001104 */
[----:B-1----:R-:W-:Y:S05]  /*5770*/  @!P0 BRA `(.L_x_94) ;  /* 0x0000004000148947 */ /* 0x002fea0003800000 */
.L_x_173:
[----:B------:R-:W2:Y:S02]  /*5780*/  SYNCS.PHASECHK.TRANS64.TRYWAIT P0, [UR4+0x40], R2 ;  /* 0x00004002ff0075a7 */ /* 0x000ea40008001104 */
[----:B--2---:R-:W-:Y:S05]  /*5790*/  @!P0 BRA `(.L_x_95) ;  /* 0x0000004000248947 */ /* 0x004fea0003800000 */
.L_x_175:
[----:B-1----:R-:W-:-:S07]  /*57a0*/  MOV R0, UR4 ;  /* 0x0000000400007c02 */ /* 0x002fce0008000f00 */
.L_x_96:
[----:B-1----:R-:W-:-:S04]  /*57b0*/  SHF.L.U32 R2, R29, 0x1f, RZ ;  /* 0x0000001f1d027819 */ /* 0x002fc800000006ff */
[----:B------:R1:W2:Y:S03]  /*57c0*/  SYNCS.PHASECHK.TRANS64.TRYWAIT P0, [R0+URZ+0x48], R2 ;  /* 0x00004802000075a7 */ /* 0x0002a600080011ff */
[----:B--2---:R-:W-:Y:S05]  /*57d0*/  @!P0 NANOSLEEP.SYNCS 0x989680 ;  /* 0x009896800000895d */ /* 0x004fea0003900000 */
[----:B------:R-:W2:Y:S02]  /*57e0*/  @!P0 SYNCS.PHASECHK.TRANS64 P0, [R0+URZ+0x48], R2 ;  /* 0x00004802000085a7 */ /* 0x000ea400080010ff */
[----:B--2-4-:R-:W-:Y:S05]  /*57f0*/  @P0 EXIT ;  /* 0x000000000000094d */ /* 0x014fea0003800000 */
[----:B------:R-:W-:Y:S05]  /*5800*/  BRA `(.L_x_96) ;  /* 0xfffffffc00e87947 */ /* 0x000fea000383ffff */
.L_x_83:
[----:B------:R-:W-:-:S06]  /*5810*/  UISETP.GE.AND UP1, UPT, UR10, 0x4, UPT ;  /* 0x000000040a00788c */ /* 0x000fcc000bf26270 */
[----:B------:R-:W-:-:S13]  /*5820*/  PLOP3.LUT P0, PT, PT, PT, UP1, 0x80, 0x8 ;  /* 0x000000000008781c */ /* 0x000fda0003f0f018 */
[----:B------:R-:W-:Y:S05]  /*5830*/  @!P0 EXIT ;  /* 0x000000000000894d */ /* 0x000fea0003800000 */
[----:B------:R-:W-:Y:S01]  /*5840*/  BAR.SYNC.DEFER_BLOCKING 0x6, 0xa0 ;  /* 0x0182800000007b1d */ /* 0x000fe20000010000 */
[C---:B------:R-:W-:Y:S01]  /*5850*/  IMAD.SHL.U32 R2, R105.reuse, 0x20, RZ ;  /* 0x0000002069027824 */ /* 0x040fe200078e00ff */
[C---:B------:R-:W-:Y:S01]  /*5860*/  SHF.L.U32 R36, R105.reuse, 0x10, RZ ;  /* 0x0000001069247819 */ /* 0x040fe200000006ff */
[C---:B------:R-:W-:Y:S01]  /*5870*/  IMAD.SHL.U32 R104, R105.reuse, 0x4, RZ ;  /* 0x0000000469687824 */ /* 0x040fe200078e00ff */
[C---:B------:R-:W-:Y:S01]  /*5880*/  LOP3.LUT R106, R105.reuse, 0x60, RZ, 0xc0, !PT ;  /* 0x00000060696a7812 */ /* 0x040fe200078ec0ff */
[----:B------:R-:W-:Y:S01]  /*5890*/  HFMA2 R101, -RZ, RZ, 0, 5.9604644775390625e-08 ;  /* 0x00000001ff657431 */ /* 0x000fe200000001ff */
[----:B------:R-:W-:Y:S02]  /*58a0*/  UMOV UR36, 0x400 ;  /* 0x0000040000247882 */ /* 0x000fe40000000000 */
[----:B------:R-:W1:Y:S01]  /*58b0*/  LDC R95, c[0x0][0x370] ;  /* 0x0000dc00ff5f7b82 */ /* 0x000e620000000800 */
[----:B------:R-:W-:Y:S01]  /*58c0*/  ULEA UR36, UR37, UR36, 0x18 ;  /* 0x0000002425247291 */ /* 0x000fe2000f8ec0ff */
[----:B------:R-:W-:Y:S01]  /*58d0*/  LOP3.LUT R3, R2, 0xc0, RZ, 0xc0, !PT ;  /* 0x000000c002037812 */ /* 0x000fe200078ec0ff */
[----:B------:R-:W-:Y:S01]  /*58e0*/  HFMA2 R99, -RZ, RZ, 0, 0 ;  /* 0x00000000ff637431 */ /* 0x000fe200000001ff */
[----:B------:R-:W-:Y:S01]  /*58f0*/  LOP3.LUT R103, R105, 0x2, RZ, 0xc0, !PT ;  /* 0x0000000269677812 */ /* 0x000fe200078ec0ff */
[----:B------:R-:W-:Y:S01]  /*5900*/  UIADD3 UR4, UPT, UPT, UR36, 0x200, URZ ;  /* 0x0000020024047890 */ /* 0x000fe2000fffe0ff */
[----:B------:R-:W-:Y:S01]  /*5910*/  LOP3.LUT R104, R3, 0x18, R104, 0xf8, !PT ;  /* 0x0000001803687812 */ /* 0x000fe200078ef868 */
[----:B------:R-:W-:Y:S01]  /*5920*/  IMAD.MOV.U32 R48, RZ, RZ, RZ ;  /* 0x000000ffff307224 */ /* 0x000fe200078e00ff */
[----:B------:R-:W2:Y:S01]  /*5930*/  LDC R43, c[0x0][0xb0c] ;  /* 0x0002c300ff2b7b82 */ /* 0x000ea20000000800 */
[----:B------:R-:W-:Y:S01]  /*5940*/  LOP3.LUT R36, R36, 0x600000, RZ, 0xc0, !PT ;  /* 0x0060000024247812 */ /* 0x000fe200078ec0ff */
[----:B------:R-:W-:Y:S01]  /*5950*/  IMAD.MOV.U32 R109, RZ, RZ, RZ ;  /* 0x000000ffff6d7224 */ /* 0x000fe200078e00ff */
[----:B------:R-:W-:Y:S01]  /*5960*/  LOP3.LUT R104, R104, 0xf20, R2, 0xf8, !PT ;  /* 0x00000f2068687812 */ /* 0x000fe200078ef802 */
[----:B------:R-:W-:Y:S01]  /*5970*/  IMAD.U32 R97, RZ, RZ, UR4 ;  /* 0x00000004ff617e24 */ /* 0x000fe2000f8e00ff */
[----:B------:R-:W-:Y:S01]  /*5980*/  LOP3.LUT R105, R105, 0x4, RZ, 0xc0, !PT ;  /* 0x0000000469697812 */ /* 0x000fe200078ec0ff */
[----:B------:R-:W3:Y:S01]  /*5990*/  LDCU.64 UR48, c[0x0][0x348] ;  /* 0x00006900ff3077ac */ /* 0x000ee20008000a00 */
[----:B------:R-:W-:Y:S01]  /*59a0*/  MOV R100, RZ ;  /* 0x000000ff00647202 */ /* 0x000fe20000000f00 */
[----:B------:R-:W4:Y:S01]  /*59b0*/  LDC R93, c[0x0][0xb20] ;  /* 0x0002c800ff5d7b82 */ /* 0x000f220000000800 */
[----:B------:R-:W3:Y:S01]  /*59c0*/  LDS R0, [UR36+0x110] ;  /* 0x00011024ff007984 */ /* 0x000ee20008000800 */
[----:B------:R-:W-:Y:S01]  /*59d0*/  IMAD R104, R104, 0x2, R97 ;  /* 0x0000000268687824 */ /* 0x000fe200078e0261 */
[----:B------:R-:W1:Y:S03]  /*59e0*/  LDCU.64 UR44, c[0x0][0x888] ;  /* 0x00011100ff2c77ac */ /* 0x000e660008000a00 */
[--C-:B------:R-:W-:Y:S01]  /*59f0*/  IMAD R103, R103, -0x10, R104.reuse ;  /* 0xfffffff067677824 */ /* 0x100fe200078e0268 */
[----:B------:R-:W1:Y:S01]  /*5a00*/  LDCU.64 UR46, c[0x0][0x890] ;  /* 0x00011200ff2e77ac */ /* 0x000e620008000a00 */
[----:B------:R-:W1:Y:S01]  /*5a10*/  LDC R42, c[0x0][0xb30] ;  /* 0x0002cc00ff2a7b82 */ /* 0x000e620000000800 */
[----:B------:R-:W-:Y:S01]  /*5a20*/  IMAD R102, R105, -0x10, R104 ;  /* 0xfffffff069667824 */ /* 0x000fe200078e0268 */
[----:B------:R-:W-:Y:S01]  /*5a30*/  UMOV UR39, URZ ;  /* 0x000000ff00277c82 */ /* 0x000fe20008000000 */
[----:B------:R-:W-:-:S05]  /*5a40*/  UMOV UR38, URZ ;  /* 0x000000ff00267c82 */ /* 0x000fca0008000000 */
[----:B------:R-:W1:Y:S08]  /*5a50*/  LDC.64 R88, c[0x0][0xb10] ;  /* 0x0002c400ff587b82 */ /* 0x000e700000000a00 */
[----:B------:R-:W1:Y:S08]  /*5a60*/  LDC.64 R40, c[0x0][0xb18] ;  /* 0x0002c600ff287b82 */ /* 0x000e700000000a00 */
[----:B------:R-:W1:Y:S08]  /*5a70*/  LDC.64 R38, c[0x0][0xb28] ;  /* 0x0002ca00ff267b82 */ /* 0x000e700000000a00 */
[----:B------:R-:W1:Y:S01]  /*5a80*/  LDC.64 R86, c[0x0][0x8b0] ;  /* 0x00022c00ff567b82 */ /* 0x000e620000000a00 */
[----:B---3--:R-:W-:-:S07]  /*5a90*/  IMAD.IADD R36, R0, 0x1, R36 ;  /* 0x0000000100247824 */ /* 0x008fce00078e0224 */
[----:B------:R-:W3:Y:S08]  /*5aa0*/  LDC.64 R84, c[0x0][0x8a8] ;  /* 0x00022a00ff547b82 */ /* 0x000ef00000000a00 */
[----:B--2-4-:R-:W1:Y:S02]  /*5ab0*/  LDC R94, c[0x0][0x374] ;  /* 0x0000dd00ff5e7b82 */ /* 0x014e640000000800 */
.L_x_133:
[----:B------:R-:W-:Y:S02]  /*5ac0*/  LEA R0, R109, UR36, 0x3 ;  /* 0x000000246d007c11 */ /* 0x000fe4000f8e18ff */
[----:B------:R-:W-:Y:S02]  /*5ad0*/  SHF.L.U32 R2, R99, 0x1f, RZ ;  /* 0x0000001f63027819 */ /* 0x000fe400000006ff */
[----:B-1----:R-:W-:Y:S02]  /*5ae0*/  LEA R16, R109, UR36, 0x4 ;  /* 0x000000246d107c11 */ /* 0x002fe4000f8e20ff */
[----:B------:R-:W2:Y:S02]  /*5af0*/  SYNCS.PHASECHK.TRANS64.TRYWAIT P0, [R0+URZ+0x60], R2 ;  /* 0x00006002000075a7 */ /* 0x000ea400080011ff */
[----:B--23--:R-:W-:Y:S05]  /*5b00*/  @!P0 BRA `(.L_x_97) ;  /* 0x0000003c00608947 */ /* 0x00cfea0003800000 */
.L_x_176:
[----:B------:R-:W4:Y:S01]  /*5b10*/  LDC.64 R10, c[0x0][0xb10] ;  /* 0x0002c400ff0a7b82 */ /* 0x000f220000000a00 */
[----:B------:R-:W3:Y:S01]  /*5b20*/  LDS.128 R16, [R16+0xf0] ;  /* 0x0000f00010107984 */ /* 0x000ee20000000c00 */
[----:B-1----:R-:W-:Y:S01]  /*5b30*/  ISETP.NE.AND P1, PT, R42, 0x1, PT ;  /* 0x000000012a00780c */ /* 0x002fe20003f25270 */
[----:B--2---:R-:W-:Y:S01]  /*5b40*/  VIADD R0, R0, 0x70 ;  /* 0x0000007000007836 */ /* 0x004fe20000000000 */
[----:B------:R-:W-:Y:S04]  /*5b50*/  ISETP.GE.AND P0, PT, R37, 0x1, PT ;  /* 0x000000012500780c */ /* 0x000fe80003f06270 */
[----:B------:R-:W1:Y:S01]  /*5b60*/  LDC.64 R8, c[0x0][0xb18] ;  /* 0x0002c600ff087b82 */ /* 0x000e620000000a00 */
[----:B------:R-:W-:Y:S01]  /*5b70*/  PRMT R0, RZ, 0x654, R0 ;  /* 0x00000654ff007816 */ /* 0x000fe20000000000 */
[----:B------:R-:W-:Y:S01]  /*5b80*/  @!PT LDS RZ, [RZ] ;  /* 0x00000000fffff984 */ /* 0x000fe20000000800 */
[----:B------:R-:W-:Y:S01]  /*5b90*/  @!PT LDS RZ, [RZ] ;  /* 0x00000000fffff984 */ /* 0x000fe20000000800 */
[----:B------:R-:W-:Y:S01]  /*5ba0*/  @!PT LDS RZ, [RZ] ;  /* 0x00000000fffff984 */ /* 0x000fe20000000800 */
[----:B------:R-:W-:Y:S01]  /*5bb0*/  @!PT LDS RZ, [RZ] ;  /* 0x00000000fffff984 */ /* 0x000fe20000000800 */
[----:B------:R2:W-:Y:S06]  /*5bc0*/  MEMBAR.ALL.CTA ;  /* 0x0000000000007992 */ /* 0x0005ec0000008000 */
[----:B--2---:R-:W2:Y:S01]  /*5bd0*/  FENCE.VIEW.ASYNC.S ;  /* 0x00000000000073c6 */ /* 0x004ea20000000000 */
[----:B------:R-:W1:Y:S08]  /*5be0*/  @!P1 LDC R12, c[0x0][0xb20] ;  /* 0x0002c800ff0c9b82 */ /* 0x000e700000000800 */
[----:B------:R-:W1:Y:S01]  /*5bf0*/  @!P1 LDC R7, c[0x0][0xb0c] ;  /* 0x0002c300ff079b82 */ /* 0x000e620000000800 */
[----:B--2---:R2:W-:Y:S01]  /*5c00*/  SYNCS.ARRIVE.TRANS64.RED.A1T0 RZ, [R0+URZ], RZ ;  /* 0x000000ff00ff79a7 */ /* 0x0045e200081004ff */
[----:B---3--:R-:W-:Y:S04]  /*5c10*/  LOP3.LUT P4, RZ, R18, 0x1, RZ, 0xc0, !PT ;  /* 0x0000000112ff7812 */ /* 0x008fe8000788c0ff */
[----:B------:R-:W-:Y:S09]  /*5c20*/  P2R R107, PR, RZ, 0x10 ;  /* 0x00000010ff6b7803 */ /* 0x000ff20000000000 */
[----:B------:R-:W-:Y:S02]  /*5c30*/  @P4 MOV R45, R16 ;  /* 0x00000010002d4202 */ /* 0x000fe40000000f00 */
[----:B------:R-:W-:Y:S01]  /*5c40*/  @P4 LOP3.LUT R44, R17, 0xffff, RZ, 0xc0, !PT ;  /* 0x0000ffff112c4812 */ /* 0x000fe200078ec0ff */
[----:B--2-4-:R-:W-:Y:S06]  /*5c50*/  @!P0 BRA `(.L_x_98) ;  /* 0x0000000000a48947 */ /* 0x014fec0003800000 */
[----:B------:R-:W-:Y:S01]  /*5c60*/  IMAD.HI.U32 R0, R94, R41, RZ ;  /* 0x000000295e007227 */ /* 0x000fe200078e00ff */
[----:B------:R-:W-:Y:S02]  /*5c70*/  ISETP.NE.AND P0, PT, R40, 0x1, PT ;  /* 0x000000012800780c */ /* 0x000fe40003f05270 */
[----:B------:R-:W-:Y:S01]  /*5c80*/  ISETP.NE.AND P2, PT, R37, 0x1, PT ;  /* 0x000000012500780c */ /* 0x000fe20003f45270 */
[----:B------:R-:W-:Y:S01]  /*5c90*/  IMAD.HI.U32 R4, R95, R88, RZ ;  /* 0x000000585f047227 */ /* 0x000fe200078e00ff */
[----:B------:R-:W-:Y:S02]  /*5ca0*/  SHF.R.U32.HI R0, RZ, R93, R0 ;  /* 0x0000005dff007219 */ /* 0x000fe40000011600 */
[----:B------:R-:W-:Y:S01]  /*5cb0*/  ISETP.NE.AND P3, PT, R43, 0x1, PT ;  /* 0x000000012b00780c */ /* 0x000fe20003f65270 */
[----:B------:R-:W-:Y:S01]  /*5cc0*/  IMAD.HI.U32 R6, R44, R41, RZ ;  /* 0x000000292c067227 */ /* 0x000fe200078e00ff */
[-C--:B------:R-:W-:Y:S02]  /*5cd0*/  SHF.R.U32.HI R4, RZ, R89.reuse, R4 ;  /* 0x00000059ff047219 */ /* 0x080fe40000011604 */
[----:B------:R-:W-:Y:S01]  /*5ce0*/  SEL R0, R94, R0, !P0 ;  /* 0x000000005e007207 */ /* 0x000fe20004000000 */
[----:B------:R-:W-:Y:S01]  /*5cf0*/  IMAD.HI.U32 R5, R45, R88, RZ ;  /* 0x000000582d057227 */ /* 0x000fe200078e00ff */
[----:B------:R-:W-:Y:S03]  /*5d00*/  SEL R4, R95, R4, !P3 ;  /* 0x000000045f047207 */ /* 0x000fe60005800000 */
[-C--:B------:R-:W-:Y:S01]  /*5d10*/  IMAD.HI.U32 R3, R0, R38.reuse, RZ ;  /* 0x0000002600037227 */ /* 0x080fe200078e00ff */
[----:B------:R-:W-:Y:S03]  /*5d20*/  SHF.R.U32.HI R5, RZ, R89, R5 ;  /* 0x00000059ff057219 */ /* 0x000fe60000011605 */
[----:B------:R-:W-:Y:S01]  /*5d30*/  IMAD.HI.U32 R2, R4, R38, RZ ;  /* 0x0000002604027227 */ /* 0x000fe200078e00ff */
[----:B------:R-:W-:Y:S02]  /*5d40*/  @P2 SHF.R.U32.HI R0, RZ, R39, R3 ;  /* 0x00000027ff002219 */ /* 0x000fe40000011603 */
[----:B------:R-:W-:Y:S02]  /*5d50*/  SHF.R.U32.HI R3, RZ, R93, R6 ;  /* 0x0000005dff037219 */ /* 0x000fe40000011606 */
[----:B------:R-:W-:Y:S01]  /*5d60*/  @P2 SHF.R.U32.HI R4, RZ, R39, R2 ;  /* 0x00000027ff042219 */ /* 0x000fe20000011602 */
[----:B------:R-:W-:Y:S01]  /*5d70*/  IMAD R0, R37, R0, RZ ;  /* 0x0000000025007224 */ /* 0x000fe200078e02ff */
[----:B------:R-:W-:Y:S02]  /*5d80*/  SEL R3, R44, R3, !P0 ;  /* 0x000000032c037207 */ /* 0x000fe40004000000 */
[----:B------:R-:W-:Y:S01]  /*5d90*/  SEL R2, R45, R5, !P3 ;  /* 0x000000052d027207 */ /* 0x000fe20005800000 */
[----:B------:R-:W-:Y:S01]  /*5da0*/  IMAD R5, R37, R4, RZ ;  /* 0x0000000425057224 */ /* 0x000fe200078e02ff */
[C---:B------:R-:W-:Y:S01]  /*5db0*/  ISETP.GE.AND P0, PT, R3.reuse, R0, PT ;  /* 0x000000000300720c */ /* 0x040fe20003f06270 */
[C---:B------:R-:W-:Y:S03]  /*5dc0*/  IMAD.HI.U32 R0, R3.reuse, R38, RZ ;  /* 0x0000002603007227 */ /* 0x040fe600078e00ff */
[C---:B------:R-:W-:Y:S02]  /*5dd0*/  ISETP.GE.OR P0, PT, R2.reuse, R5, P0 ;  /* 0x000000050200720c */ /* 0x040fe40000706670 */
[----:B------:R-:W-:Y:S04]  /*5de0*/  SHF.R.U32.HI R0, RZ, R39, R0 ;  /* 0x00000027ff007219 */ /* 0x000fe80000011600 */
        /* <DEDUP_REMOVED lines=15> */
[----:B------:R-:W-:Y:S07]  /*5ee0*/  IMAD R44, R3, R40, R44 ;  /* 0x00000028032c7224 */ /* 0x000fee00078e022c */
.L_x_98:
[----:B-1----:R-:W-:Y:S01]  /*5ef0*/  @!P1 ISETP.NE.AND P0, PT, R8, 0x1, PT ;  /* 0x000000010800980c */ /* 0x002fe20003f05270 */
[----:B------:R-:W-:Y:S01]  /*5f00*/  @!P1 IMAD.HI.U32 R2, R44, R9, RZ ;  /* 0x000000092c029227 */ /* 0x000fe200078e00ff */
[----:B------:R-:W-:Y:S01]  /*5f10*/  R2UR UR5, R14 ;  /* 0x000000000e0572ca */ /* 0x000fe200000e0000 */
[----:B------:R-:W-:Y:S01]  /*5f20*/  BSSY.RECONVERGENT B6, `(.L_x_99) ;  /* 0x0000031000067945 */ /* 0x000fe20003800200 */
[----:B------:R-:W-:Y:S01]  /*5f30*/  R2UR UR4, R15 ;  /* 0x000000000f0472ca */ /* 0x000fe200000e0000 */
[----:B------:R-:W-:Y:S01]  /*5f40*/  @!P1 IMAD.HI.U32 R0, R45, R10, RZ ;  /* 0x0000000a2d009227 */ /* 0x000fe200078e00ff */
[----:B------:R-:W-:Y:S02]  /*5f50*/  @!P1 SHF.R.U32.HI R2, RZ, R12, R2 ;  /* 0x0000000cff029219 */ /* 0x000fe40000011602 */
[----:B------:R-:W-:Y:S01]  /*5f60*/  @!P1 ISETP.NE.AND P2, PT, R7, 0x1, PT ;  /* 0x000000010700980c */ /* 0x000fe20003f45270 */
[----:B------:R-:W-:Y:S01]  /*5f70*/  VIADD R109, R109, 0x1 ;  /* 0x000000016d6d7836 */ /* 0x000fe20000000000 */
[----:B------:R-:W-:Y:S02]  /*5f80*/  @!P1 SEL R2, R44, R2, !P0 ;  /* 0x000000022c029207 */ /* 0x000fe40004000000 */
[----:B------:R-:W-:Y:S02]  /*5f90*/  @!P1 SHF.R.U32.HI R0, RZ, R11, R0 ;  /* 0x0000000bff009219 */ /* 0x000fe40000011600 */
[----:B------:R-:W-:Y:S01]  /*5fa0*/  LOP3.LUT P0, RZ, R97, 0x1b0, RZ, 0xc0, !PT ;  /* 0x000001b061ff7812 */ /* 0x000fe2000780c0ff */
[----:B------:R-:W-:Y:S01]  /*5fb0*/  USHF.L.U32 UR42, UR5, 0x7, URZ ;  /* 0x00000007052a7899 */ /* 0x000fe200080006ff */
[----:B------:R-:W-:Y:S01]  /*5fc0*/  @!P1 SEL R3, R45, R0, !P2 ;  /* 0x000000002d039207 */ /* 0x000fe20005000000 */
[----:B------:R-:W-:Y:S01]  /*5fd0*/  UIMAD UR41, UR4, 0x60, URZ ;  /* 0x00000060042978a4 */ /* 0x000fe2000f8e02ff */
[----:B------:R-:W-:Y:S03]  /*5fe0*/  @P4 SHF.R.U32.HI R98, RZ, 0x10, R17 ;  /* 0x00000010ff624819 */ /* 0x000fe60000011611 */
[----:B------:R-:W-:Y:S02]  /*5ff0*/  @!P1 IMAD.IADD R0, R2, 0x1, -R3 ;  /* 0x0000000102009824 */ /* 0x000fe400078e0a03 */
[----:B------:R-:W-:Y:S02]  /*6000*/  @!P1 IMAD.IADD R2, R3, 0x1, -R2 ;  /* 0x0000000103029824 */ /* 0x000fe400078e0a02 */
[----:B------:R-:W-:Y:S02]  /*6010*/  @!P1 IMAD R45, R0, R7, R45 ;  /* 0x00000007002d9224 */ /* 0x000fe400078e022d */
[----:B------:R-:W-:Y:S01]  /*6020*/  @!P1 IMAD R44, R2, R8, R44 ;  /* 0x00000008022c9224 */ /* 0x000fe200078e022c */
[----:B------:R-:W-:Y:S06]  /*6030*/  @!P0 BRA `(.L_x_100) ;  /* 0x00000000007c8947 */ /* 0x000fec0003800000 */
[----:B------:R-:W1:Y:S01]  /*6040*/  LDCU.64 UR8, c[0x4][0x80] ;  /* 0x01001000ff0877ac */ /* 0x000e620008000a00 */
[----:B------:R-:W-:Y:S01]  /*6050*/  MOV R2, 0x0 ;  /* 0x0000000000027802 */ /* 0x000fe20000000f00 */
[----:B------:R-:W-:Y:S02]  /*6060*/  HFMA2 R12, -RZ, RZ, 0, 5.9604644775390625e-08 ;  /* 0x00000001ff0c7431 */ /* 0x000fe400000001ff */
[----:B------:R-:W-:Y:S01]  /*6070*/  IMAD.MOV.U32 R8, RZ, RZ, 0x70 ;  /* 0x00000070ff087424 */ /* 0x000fe200078e00ff */
[----:B------:R2:W3:Y:S01]  /*6080*/  LDC.64 R14, c[0x4][R2] ;  /* 0x01000000020e7b82 */ /* 0x0004e20000000a00 */
[----:B------:R-:W4:Y:S01]  /*6090*/  LDCU.64 UR6, c[0x4][0x88] ;  /* 0x01001100ff0677ac */ /* 0x000f220008000a00 */
[----:B------:R-:W-:Y:S01]  /*60a0*/  IMAD.MOV.U32 R13, RZ, RZ, RZ ;  /* 0x000000ffff0d7224 */ /* 0x000fe200078e00ff */
[----:B------:R-:W2:Y:S01]  /*60b0*/  LDCU.64 UR4, c[0x4][0x8] ;  /* 0x01000100ff0477ac */ /* 0x000ea20008000a00 */
[----:B-1----:R-:W-:Y:S01]  /*60c0*/  MOV R5, UR9 ;  /* 0x0000000900057c02 */ /* 0x002fe20008000f00 */
[----:B------:R-:W-:Y:S01]  /*60d0*/  IMAD.U32 R4, RZ, RZ, UR8 ;  /* 0x00000008ff047e24 */ /* 0x000fe2000f8e00ff */
[----:B----4-:R-:W-:Y:S01]  /*60e0*/  MOV R7, UR7 ;  /* 0x0000000700077c02 */ /* 0x010fe20008000f00 */
[----:B------:R-:W-:Y:S01]  /*60f0*/  IMAD.U32 R6, RZ, RZ, UR6 ;  /* 0x00000006ff067e24 */ /* 0x000fe2000f8e00ff */
[----:B--2---:R-:W-:Y:S01]  /*6100*/  MOV R11, UR5 ;  /* 0x00000005000b7c02 */ /* 0x004fe20008000f00 */
[----:B------:R-:W-:Y:S02]  /*6110*/  IMAD.U32 R10, RZ, RZ, UR4 ;  /* 0x00000004ff0a7e24 */ /* 0x000fe4000f8e00ff */
[----:B------:R-:W-:Y:S07]  /*6120*/  LEPC R20, `(.L_x_101) ;  /* 0x000000001014794e */ /* 0x000fee0000000000 */
[----:B---3-5:R-:W-:Y:S05]  /*6130*/  CALL.ABS.NOINC R14 ;  /* 0x000000000e007343 */ /* 0x028fea0003c00000 */
.L_x_101:
[----:B------:R-:W1:Y:S01]  /*6140*/  LDCU.64 UR8, c[0x4][0x80] ;  /* 0x01001000ff0877ac */ /* 0x000e620008000a00 */
[----:B------:R-:W2:Y:S01]  /*6150*/  LDC.64 R2, c[0x4][R2] ;  /* 0x0100000002027b82 */ /* 0x000ea20000000a00 */
[----:B------:R-:W-:Y:S02]  /*6160*/  HFMA2 R12, -RZ, RZ, 0, 5.9604644775390625e-08 ;  /* 0x00000001ff0c7431 */ /* 0x000fe400000001ff */
[----:B------:R-:W-:Y:S02]  /*6170*/  IMAD.MOV.U32 R8, RZ, RZ, 0x70 ;  /* 0x00000070ff087424 */ /* 0x000fe400078e00ff */
[----:B------:R-:W-:Y:S01]  /*6180*/  IMAD.MOV.U32 R13, RZ, RZ, RZ ;  /* 0x000000ffff0d7224 */ /* 0x000fe200078e00ff */
[----:B------:R-:W3:Y:S01]  /*6190*/  LDCU.64 UR6, c[0x4][0x88] ;  /* 0x01001100ff0677ac */ /* 0x000ee20008000a00 */
[----:B------:R-:W4:Y:S01]  /*61a0*/  LDCU.64 UR4, c[0x4][0x8] ;  /* 0x01000100ff0477ac */ /* 0x000f220008000a00 */
[----:B-1----:R-:W-:Y:S02]  /*61b0*/  MOV R4, UR8 ;  /* 0x0000000800047c02 */ /* 0x002fe40008000f00 */
[----:B------:R-:W-:Y:S02]  /*61c0*/  MOV R5, UR9 ;  /* 0x0000000900057c02 */ /* 0x000fe40008000f00 */
[----:B---3--:R-:W-:Y:S01]  /*61d0*/  MOV R7, UR7 ;  /* 0x0000000700077c02 */ /* 0x008fe20008000f00 */
[----:B------:R-:W-:Y:S01]  /*61e0*/  IMAD.U32 R6, RZ, RZ, UR6 ;  /* 0x00000006ff067e24 */ /* 0x000fe2000f8e00ff */
[----:B----4-:R-:W-:Y:S01]  /*61f0*/  MOV R11, UR5 ;  /* 0x00000005000b7c02 */ /* 0x010fe20008000f00 */
[----:B------:R-:W-:Y:S02]  /*6200*/  IMAD.U32 R10, RZ, RZ, UR4 ;  /* 0x00000004ff0a7e24 */ /* 0x000fe4000f8e00ff */
[----:B------:R-:W-:Y:S07]  /*6210*/  LEPC R20, `(.L_x_100) ;  /* 0x000000001014794e */ /* 0x000fee0000000000 */
[----:B--2---:R-:W-:Y:S05]  /*6220*/  CALL.ABS.NOINC R2 ;  /* 0x0000000002007343 */ /* 0x004fea0003c00000 */
.L_x_100:
[----:B------:R-:W-:Y:S05]  /*6230*/  BSYNC.RECONVERGENT B6 ;  /* 0x0000000000067941 */ /* 0x000fea0003800200 */
.L_x_99:
[----:B------:R-:W-:Y:S01]  /*6240*/  ISETP.NE.U32.AND P4, PT, R86, RZ, PT ;  /* 0x000000ff5600720c */ /* 0x000fe20003f85070 */
[----:B------:R-:W-:Y:S01]  /*6250*/  UISETP.NE.AND UP2, UPT, UR50, URZ, UPT ;  /* 0x000000ff3200728c */ /* 0x000fe2000bf45270 */
[----:B------:R-:W-:Y:S01]  /*6260*/  ISETP.NE.U32.AND P2, PT, RZ, UR44, PT ;  /* 0x0000002cff007c0c */ /* 0x000fe2000bf45070 */
[----:B------:R-:W-:Y:S01]  /*6270*/  UISETP.NE.U32.AND UP1, UPT, UR46, URZ, UPT ;  /* 0x000000ff2e00728c */ /* 0x000fe2000bf25070 */
[----:B------:R-:W-:Y:S01]  /*6280*/  ISETP.NE.AND.EX P4, PT, R87, RZ, PT, P4 ;  /* 0x000000ff5700720c */ /* 0x000fe20003f85340 */
[----:B------:R-:W-:Y:S01]  /*6290*/  UPLOP3.LUT UP0, UPT, UPT, UPT, UPT, 0x40, 0x4 ;  /* 0x000000000004789c */ /* 0x000fe20003f0e870 */
[----:B------:R-:W-:Y:S01]  /*62a0*/  ISETP.NE.AND.EX P2, PT, RZ, UR45, PT, P2 ;  /* 0x0000002dff007c0c */ /* 0x000fe2000bf45320 */
[----:B------:R-:W-:Y:S01]  /*62b0*/  UISETP.NE.AND.EX UP1, UPT, UR47, URZ, UPT, UP1 ;  /* 0x000000ff2f00728c */ /* 0x000fe2000bf25310 */
[----:B------:R-:W-:Y:S04]  /*62c0*/  PLOP3.LUT P1, PT, PT, PT, UP2, 0x80, 0x8 ;  /* 0x000000000008781c */ /* 0x000fe80003f2f028 */
[----:B------:R-:W-:Y:S06]  /*62d0*/  @UP2 UPLOP3.LUT UP0, UPT, UPT, UPT, UP1, 0x80, 0x8 ;  /* 0x000000000008289c */ /* 0x000fec0003f0f010 */
[----:B------:R-:W-:Y:S01]  /*62e0*/  PLOP3.LUT P0, PT, PT, PT, UP0, 0x80, 0x8 ;  /* 0x000000000008781c */ /* 0x000fe20003f0f008 */
[----:B------:R-:W-:Y:S01]  /*62f0*/  @!UPT UIADD3 URZ, UPT, UPT, URZ, URZ, URZ ;  /* 0x000000fffffff290 */ /* 0x000fe2000fffe0ff */
[----:B------:R-:W-:Y:S11]  /*6300*/  BRA.U !UP1, `(.L_x_102) ;  /* 0x0000000109387547 */ /* 0x000ff6000b800000 */
[----:B------:R-:W-:Y:S01]  /*6310*/  UISETP.NE.U32.AND UP0, UPT, UR44, URZ, UPT ;  /* 0x000000ff2c00728c */ /* 0x000fe2000bf05070 */
[----:B------:R-:W-:Y:S02]  /*6320*/  HFMA2 R0, -RZ, RZ, 0, 5.9604644775390625e-08 ;  /* 0x00000001ff007431 */ /* 0x000fe400000001ff */
[----:B------:R-:W-:Y:S01]  /*6330*/  IMAD.MOV.U32 R92, RZ, RZ, 0x1 ;  /* 0x00000001ff5c7424 */ /* 0x000fe200078e00ff */
[----:B------:R-:W-:Y:S06]  /*6340*/  UISETP.NE.AND.EX UP0, UPT, UR45, URZ, UPT, UP0 ;  /* 0x000000ff2d00728c */ /* 0x000fec000bf05300 */
[----:B------:R-:W-:Y:S05]  /*6350*/  PLOP3.LUT P3, PT, PT, PT, UP0, 0x80, 0x8 ;  /* 0x000000000008781c */ /* 0x000fea0003f6f008 */
[----:B------:R-:W1:Y:S01]  /*6360*/  @UP0 LDCU.64 UR4, c[0x0][0x888] ;  /* 0x00011100ff0407ac */ /* 0x000e620008000a00 */
[----:B------:R-:W-:Y:S07]  /*6370*/  @UP0 UIMAD UR6, UR60, UR46, URZ ;  /* 0x0000002e3c0602a4 */ /* 0x000fee000f8e02ff */
[----:B------:R-:W-:Y:S01]  /*6380*/  @!P3 PRMT R92, R0, 0x7610, R92 ;  /* 0x00007610005cb816 */ /* 0x000fe2000000005c */
[----:B-1----:R-:W-:Y:S06]  /*6390*/  @UP0 UIMAD.WIDE UR4, UR6, 0x4, UR4 ;  /* 0x00000004060408a5 */ /* 0x002fec000f8e0204 */
[----:B------:R-:W-:Y:S01]  /*63a0*/  IMAD.U32 R2, RZ, RZ, UR4 ;  /* 0x00000004ff027e24 */ /* 0x000fe2000f8e00ff */
[----:B------:R-:W-:Y:S04]  /*63b0*/  MOV R3, UR5 ;  /* 0x0000000500037c02 */ /* 0x000fe80008000f00 */
[----:B------:R-:W1:Y:S01]  /*63c0*/  @!UP0 LDCU UR4, c[0x0][0x880] ;  /* 0x00011000ff0487ac */ /* 0x000e620008000800 */
[----:B-----5:R2:W5:Y:S02]  /*63d0*/  @P3 LDG.E R49, desc[UR52][R2.64] ;  /* 0x0000003402313981 */ /* 0x020564000c1e1900 */
[----:B-12---:R-:W-:Y:S02]  /*63e0*/  @!P3 IMAD.U32 R49, RZ, RZ, UR4 ;  /* 0x00000004ff31be24 */ /* 0x006fe4000f8e00ff */
.L_x_102:
[----:B------:R-:W-:Y:S05]  /*63f0*/  @!P4 BRA `(.L_x_103) ;  /* 0x000000000020c947 */ /* 0x000fea0003800000 */
[----:B------:R-:W-:Y:S04]  /*6400*/  ISETP.NE.U32.AND P3, PT, R84, RZ, PT ;  /* 0x000000ff5400720c */ /* 0x000fe80003f65070 */
[----:B------:R-:W-:Y:S11]  /*6410*/  ISETP.NE.AND.EX P3, PT, R85, RZ, PT, P3 ;  /* 0x000000ff5500720c */ /* 0x000ff60003f65330 */
[----:B------:R-:W-:Y:S02]  /*6420*/  @!UPT UIADD3 URZ, UPT, UPT, URZ, URZ, URZ ;  /* 0x000000fffffff290 */ /* 0x000fe4000fffe0ff */
[----:B------:R-:W1:Y:S01]  /*6430*/  @P3 LDC.64 R2, c[0x0][0x8a8] ;  /* 0x00022a00ff023b82 */ /* 0x000e620000000a00 */
[----:B------:R-:W-:Y:S04]  /*6440*/  @P3 IMAD R0, R86, UR60, RZ ;  /* 0x0000003c56003c24 */ /* 0x000fe8000f8e02ff */
[----:B-1----:R-:W-:Y:S05]  /*6450*/  @P3 IMAD.WIDE R2, R0, 0x4, R2 ;  /* 0x0000000400023825 */ /* 0x002fea00078e0202 */
[----:B-----5:R1:W5:Y:S02]  /*6460*/  @P3 LDG.E R46, desc[UR52][R2.64] ;  /* 0x00000034022e3981 */ /* 0x020364000c1e1900 */
[----:B-1----:R-:W2:Y:S02]  /*6470*/  @!P3 LDC R46, c[0x0][0x8a0] ;  /* 0x00022800ff2ebb82 */ /* 0x002ea40000000800 */
.L_x_103:
[----:B-----5:R-:W-:Y:S01]  /*6480*/  FSETP.NEU.AND P3, PT, R49, RZ, PT ;  /* 0x000000ff3100720b */ /* 0x020fe20003f6d000 */
[----:B------:R-:W-:Y:S01]  /*6490*/  BSSY B1, `(.L_x_104) ;  /* 0x0000039000017945 */ /* 0x000fe20003800000 */
[----:B------:R-:W-:Y:S01]  /*64a0*/  SEL R3, RZ, 0xffffffff, P2 ;  /* 0xffffffffff037807 */ /* 0x000fe20001000000 */
[----:B------:R-:W-:Y:S01]  /*64b0*/  IMAD.MOV.U32 R61, RZ, RZ, 0x1 ;  /* 0x00000001ff3d7424 */ /* 0x000fe200078e00ff */
[----:B------:R-:W-:Y:S01]  /*64c0*/  @P1 LOP3.LUT P2, RZ, R92, 0xff, RZ, 0xc0, !PT ;  /* 0x000000ff5cff1812 */ /* 0x000fe2000784c0ff */
[C---:B------:R-:W-:Y:S01]  /*64d0*/  IMAD R47, R48.reuse, 0x60, R36 ;  /* 0x00000060302f7824 */ /* 0x040fe200078e0224 */
[----:B------:R-:W-:Y:S01]  /*64e0*/  @P1 SEL R0, RZ, 0xffffffff, P3 ;  /* 0xffffffffff001807 */ /* 0x000fe20001800000 */
[----:B------:R-:W-:Y:S01]  /*64f0*/  IMAD R110, R105, -0x10, R103 ;  /* 0xfffffff0696e7824 */ /* 0x000fe200078e0267 */
[----:B------:R-:W-:Y:S01]  /*6500*/  LOP3.LUT R101, R101, 0x1, RZ, 0x3c, !PT ;  /* 0x0000000165657812 */ /* 0x000fe200078e3cff */
[----:B------:R-:W-:Y:S01]  /*6510*/  IMAD.MOV.U32 R60, RZ, RZ, RZ ;  /* 0x000000ffff3c7224 */ /* 0x000fe200078e00ff */
[C---:B------:R-:W-:Y:S02]  /*6520*/  @P0 SEL R0, R3.reuse, R0, !P2 ;  /* 0x0000000003000207 */ /* 0x040fe40005000000 */
[----:B------:R-:W-:Y:S02]  /*6530*/  CS2R R82, SRZ ;  /* 0x0000000000527805 */ /* 0x000fe4000001ff00 */
[----:B------:R-:W-:Y:S02]  /*6540*/  LEA R112, R48, UR36, 0x3 ;  /* 0x0000002430707c11 */ /* 0x000fe4000f8e18ff */
[----:B------:R-:W-:Y:S02]  /*6550*/  CS2R R80, SRZ ;  /* 0x0000000000507805 */ /* 0x000fe4000001ff00 */
[----:B------:R-:W-:Y:S02]  /*6560*/  @P1 LOP3.LUT R0, R0, 0x1, RZ, 0xc0, !PT ;  /* 0x0000000100001812 */ /* 0x000fe400078ec0ff */
[----:B------:R-:W-:Y:S02]  /*6570*/  CS2R R74, SRZ ;  /* 0x00000000004a7805 */ /* 0x000fe4000001ff00 */
[----:B------:R-:W-:Y:S02]  /*6580*/  PLOP3.LUT P2, PT, PT, PT, UP1, 0x80, 0x8 ;  /* 0x000000000008781c */ /* 0x000fe40003f4f018 */
[----:B------:R-:W-:Y:S02]  /*6590*/  CS2R R72, SRZ ;  /* 0x0000000000487805 */ /* 0x000fe4000001ff00 */
[----:B------:R-:W-:Y:S02]  /*65a0*/  ISETP.NE.U32.OR P5, PT, R0, 0x1, !P1 ;  /* 0x000000010000780c */ /* 0x000fe40004fa5470 */
[----:B------:R-:W-:Y:S02]  /*65b0*/  CS2R R66, SRZ ;  /* 0x0000000000427805 */ /* 0x000fe4000001ff00 */
[----:B------:R-:W-:Y:S02]  /*65c0*/  LOP3.LUT P4, R108, R92, 0xff, RZ, 0xc0, !PT ;  /* 0x000000ff5c6c7812 */ /* 0x000fe4000788c0ff */
[----:B------:R-:W-:Y:S02]  /*65d0*/  CS2R R64, SRZ ;  /* 0x0000000000407805 */ /* 0x000fe4000001ff00 */
[----:B------:R-:W-:Y:S02]  /*65e0*/  SEL R2, RZ, 0xffffffff, P3 ;  /* 0xffffffffff027807 */ /* 0x000fe40001800000 */
[----:B------:R-:W-:Y:S02]  /*65f0*/  CS2R R58, SRZ ;  /* 0x00000000003a7805 */ /* 0x000fe4000001ff00 */
[----:B------:R-:W-:Y:S02]  /*6600*/  P2R R111, PR, RZ, 0x20 ;  /* 0x00000020ff6f7803 */ /* 0x000fe40000000000 */
[----:B------:R-:W-:Y:S02]  /*6610*/  CS2R R56, SRZ ;  /* 0x0000000000387805 */ /* 0x000fe4000001ff00 */
[----:B------:R-:W-:Y:S02]  /*6620*/  @P2 SEL R2, R3, R2, !P4 ;  /* 0x0000000203022207 */ /* 0x000fe40006000000 */
[----:B------:R-:W-:Y:S02]  /*6630*/  @P5 SHF.L.U32 R0, R101, 0x1f, RZ ;  /* 0x0000001f65005819 */ /* 0x000fe400000006ff */
[----:B------:R-:W-:Y:S02]  /*6640*/  LOP3.LUT R2, R2, 0x1, RZ, 0xc0, !PT ;  /* 0x0000000102027812 */ /* 0x000fe400078ec0ff */
[----:B------:R1:W3:Y:S02]  /*6650*/  @P5 SYNCS.PHASECHK.TRANS64.TRYWAIT P1, [UR36+0x20], R0 ;  /* 0x00002000ff0055a7 */ /* 0x0002e40008021124 */
[----:B------:R-:W-:Y:S04]  /*6660*/  ISETP.NE.U32.AND P2, PT, R2, 0x1, PT ;  /* 0x000000010200780c */ /* 0x000fe80003f45070 */
[----:B------:R-:W-:Y:S02]  /*6670*/  P2R R62, PR, RZ, 0x4 ;  /* 0x00000004ff3e7803 */ /* 0x000fe40000000000 */
[----:B-1----:R-:W-:Y:S04]  /*6680*/  SHF.L.U32 R0, R100, 0x1f, RZ ;  /* 0x0000001f64007819 */ /* 0x002fe800000006ff */
[----:B------:R1:W4:Y:S01]  /*6690*/  SYNCS.PHASECHK.TRANS64.TRYWAIT P0, [R112+URZ+0x80], R0 ;  /* 0x00008000700075a7 */ /* 0x00032200080011ff */
[----:B---3--:R-:W-:Y:S01]  /*66a0*/  @P5 SEL R61, RZ, 0x1, !P1 ;  /* 0x00000001ff3d5807 */ /* 0x008fe20004800000 */
[----:B-1----:R-:W-:Y:S06]  /*66b0*/  @!P5 BRA `(.L_x_105) ;  /* 0x000000000058d947 */ /* 0x002fec0003800000 */
[----:B------:R-:W-:Y:S01]  /*66c0*/  IMAD.MOV.U32 R83, RZ, RZ, RZ ;  /* 0x000000ffff537224 */ /* 0x000fe200078e00ff */
[----:B------:R-:W-:Y:S01]  /*66d0*/  ISETP.NE.AND P1, PT, R61, RZ, PT ;  /* 0x000000ff3d00720c */ /* 0x000fe20003f25270 */
[----:B------:R-:W-:Y:S01]  /*66e0*/  BSSY B0, `(.L_x_106) ;  /* 0x000000c000007945 */ /* 0x000fe20003800000 */
[----:B------:R-:W-:Y:S02]  /*66f0*/  CS2R R58, SRZ ;  /* 0x00000000003a7805 */ /* 0x000fe4000001ff00 */
[----:B------:R-:W-:Y:S02]  /*6700*/  CS2R R56, SRZ ;  /* 0x0000000000387805 */ /* 0x000fe4000001ff00 */
[----:B------:R-:W-:Y:S02]  /*6710*/  CS2R R66, SRZ ;  /* 0x0000000000427805 */ /* 0x000fe4000001ff00 */
[----:B------:R-:W-:Y:S02]  /*6720*/  CS2R R64, SRZ ;  /* 0x0000000000407805 */ /* 0x000fe4000001ff00 */
[----:B------:R-:W-:Y:S02]  /*6730*/  CS2R R74, SRZ ;  /* 0x00000000004a7805 */ /* 0x000fe4000001ff00 */
[----:B------:R-:W-:Y:S02]  /*6740*/  CS2R R72, SRZ ;  /* 0x0000000000487805 */ /* 0x000fe4000001ff00 */
[----:B------:R-:W-:Y:S01]  /*6750*/  CS2R R80, SRZ ;  /* 0x0000000000507805 */ /* 0x000fe2000001ff00 */
[----:B------:R-:W-:Y:S06]  /*6760*/  @P1 BRA `(.L_x_107) ;  /* 0x00000000000c1947 */ /* 0x000fec0003800000 */
[----:B------:R-:W-:Y:S04]  /*6770*/  SHF.L.U32 R3, R101, 0x1f, RZ ;  /* 0x0000001f65037819 */ /* 0x000fe800000006ff */
[----:B------:R-:W1:Y:S02]  /*6780*/  SYNCS.PHASECHK.TRANS64.TRYWAIT P1, [UR36+0x20], R3 ;  /* 0x00002003ff0075a7 */ /* 0x000e640008021124 */
[----:B-1----:R-:W-:Y:S05]  /*6790*/  @!P1 BRA `(.L_x_108) ;  /* 0x0000003000509947 */ /* 0x002fea0003800000 */
.L_x_107:
[----:B------:R-:W-:Y:S05]  /*67a0*/  BSYNC B0 ;  /* 0x0000000000007941 */ /* 0x000fea0003800000 */
.L_x_106:
[----:B------:R-:W-:Y:S01]  /*67b0*/  ISETP.NE.AND P1, PT, R62, RZ, PT ;  /* 0x000000ff3e00720c */ /* 0x000fe20003f25270 */
[----:B------:R-:W-:Y:S11]  /*67c0*/  HFMA2 R60, -RZ, RZ, 0, 5.9604644775390625e-08 ;  /* 0x00000001ff3c7431 */ /* 0x000ff600000001ff */
[----:B------:R-:W-:Y:S01]  /*67d0*/  @!UPT UIADD3 URZ, UPT, UPT, URZ, URZ, URZ ;  /* 0x000000fffffff290 */ /* 0x000fe2000fffe0ff */
[----:B------:R3:W1:Y:S04]  /*67e0*/  @P1 LDS.128 R56, [R104] ;  /* 0x0000000068381984 */ /* 0x0006680000000c00 */
[----:B------:R3:W1:Y:S04]  /*67f0*/  @P1 LDS.128 R64, [R103+0x10] ;  /* 0x0000100067401984 */ /* 0x0006680000000c00 */
[----:B------:R3:W1:Y:S04]  /*6800*/  @P1 LDS.128 R72, [R102+0x20] ;  /* 0x0000200066481984 */ /* 0x0006680000000c00 */
[----:B------:R3:W1:Y:S02]  /*6810*/  @P1 LDS.128 R80, [R110+0x30] ;  /* 0x000030006e501984 */ /* 0x0006640000000c00 */
.L_x_105:
[----:B------:R-:W-:Y:S05]  /*6820*/  BSYNC B1 ;  /* 0x0000000000017941 */ /* 0x000fea0003800000 */
.L_x_104:
[----:B-1----:R-:W-:Y:S04]  /*6830*/  SHF.R.U32.HI R2, RZ, 0x15, R47 ;  /* 0x00000015ff027819 */ /* 0x002fe8000001162f */
[----:B------:R-:W-:Y:S01]  /*6840*/  LOP3.LUT P1, RZ, R2, 0x3, R96, 0x48, !PT ;  /* 0x0000000302ff7812 */ /* 0x000fe20007824860 */
[----:B------:R-:W-:Y:S01]  /*6850*/  @!UPT UIADD3 URZ, UPT, UPT, URZ, URZ, URZ ;  /* 0x000000fffffff290 */ /* 0x000fe2000fffe0ff */
[----:B----4-:R-:W-:Y:S11]  /*6860*/  @P0 BRA `(.L_x_109) ;  /* 0x0000000000080947 */ /* 0x010ff60003800000 */
[----:B------:R-:W1:Y:S02]  /*6870*/  SYNCS.PHASECHK.TRANS64.TRYWAIT P0, [R112+URZ+0x80], R0 ;  /* 0x00008000700075a7 */ /* 0x000e6400080011ff */
[----:B-1----:R-:W-:Y:S05]  /*6880*/  @!P0 BRA `(.L_x_110) ;  /* 0x00000030002c8947 */ /* 0x002fea0003800000 */
.L_x_109:
[----:B------:R-:W-:Y:S05]  /*6890*/  @!P1 BRA `(.L_x_111) ;  /* 0x0000000000409947 */ /* 0x000fea0003800000 */
[----:B------:R-:W4:Y:S01]  /*68a0*/  LDCU.64 UR8, c[0x4][0x70] ;  /* 0x01000e00ff0877ac */ /* 0x000f220008000a00 */
[----:B------:R-:W-:Y:S01]  /*68b0*/  MOV R3, 0x0 ;  /* 0x0000000000037802 */ /* 0x000fe20000000f00 */
[----:B------:R-:W-:Y:S02]  /*68c0*/  HFMA2 R12, -RZ, RZ, 0, 5.9604644775390625e-08 ;  /* 0x00000001ff0c7431 */ /* 0x000fe400000001ff */
[----:B------:R-:W-:Y:S02]  /*68d0*/  IMAD.MOV.U32 R8, RZ, RZ, 0x192 ;  /* 0x00000192ff087424 */ /* 0x000fe400078e00ff */
[----:B------:R-:W-:Y:S01]  /*68e0*/  IMAD.MOV.U32 R13, RZ, RZ, RZ ;  /* 0x000000ffff0d7224 */ /* 0x000fe200078e00ff */
[----:B------:R-:W5:Y:S01]  /*68f0*/  LDCU.64 UR6, c[0x4][0x78] ;  /* 0x01000f00ff0677ac */ /* 0x000f620008000a00 */
[----:B------:R-:W1:Y:S01]  /*6900*/  LDC.64 R2, c[0x4][R3] ;  /* 0x0100000003027b82 */ /* 0x000e620000000a00 */
[----:B------:R-:W2:Y:S01]  /*6910*/  LDCU.64 UR4, c[0x4][0x10] ;  /* 0x01000200ff0477ac */ /* 0x000ea20008000a00 */
[----:B----4-:R-:W-:Y:S01]  /*6920*/  MOV R5, UR9 ;  /* 0x0000000900057c02 */ /* 0x010fe20008000f00 */
[----:B------:R-:W-:Y:S01]  /*6930*/  IMAD.U32 R4, RZ, RZ, UR8 ;  /* 0x00000008ff047e24 */ /* 0x000fe2000f8e00ff */
[----:B-----5:R-:W-:Y:S01]  /*6940*/  MOV R7, UR7 ;  /* 0x0000000700077c02 */ /* 0x020fe20008000f00 */
[----:B------:R-:W-:Y:S01]  /*6950*/  IMAD.U32 R6, RZ, RZ, UR6 ;  /* 0x00000006ff067e24 */ /* 0x000fe2000f8e00ff */
[----:B--2---:R-:W-:Y:S01]  /*6960*/  MOV R11, UR5 ;  /* 0x00000005000b7c02 */ /* 0x004fe20008000f00 */
[----:B------:R-:W-:Y:S02]  /*6970*/  IMAD.U32 R10, RZ, RZ, UR4 ;  /* 0x00000004ff0a7e24 */ /* 0x000fe4000f8e00ff */
[----:B------:R-:W-:Y:S07]  /*6980*/  LEPC R20, `(.L_x_111) ;  /* 0x000000001014794e */ /* 0x000fee0000000000 */
[----:B-1-3--:R-:W-:Y:S05]  /*6990*/  CALL.ABS.NOINC R2 ;  /* 0x0000000002007343 */ /* 0x00afea0003c00000 */
.L_x_111:
[C---:B------:R-:W-:Y:S01]  /*69a0*/  SHF.L.U32 R50, R56.reuse, 0x10, RZ ;  /* 0x0000001038327819 */ /* 0x040fe200000006ff */
[----:B------:R-:W-:Y:S05]  /*69b0*/  WARPSYNC.ALL ;  /* 0x0000000000007948 */ /* 0x000fea0003800000 */
[----:B------:R-:W-:Y:S01]  /*69c0*/  R2UR UR4, R47 ;  /* 0x000000002f0472ca */ /* 0x000fe200000e0000 */
[----:B------:R-:W-:Y:S01]  /*69d0*/  BSSY.RECONVERGENT B0, `(.L_x_112) ;  /* 0x0000088000007945 */ /* 0x000fe20003800200 */
[----:B------:R-:W-:Y:S02]  /*69e0*/  LOP3.LUT R51, R56, 0xffff0000, RZ, 0xc0, !PT ;  /* 0xffff000038337812 */ /* 0x000fe400078ec0ff */
[----:B------:R-:W-:Y:S02]  /*69f0*/  SHF.L.U32 R52, R57, 0x10, RZ ;  /* 0x0000001039347819 */ /* 0x000fe400000006ff */
[----:B------:R-:W-:Y:S07]  /*6a00*/  ISETP.NE.AND P0, PT, R106, RZ, PT ;  /* 0x000000ff6a00720c */ /* 0x000fee0003f05270 */
[----:B------:R-:W1:Y:S02]  /*6a10*/  LDTM.x32 R4, tmem[UR4] ;  /* 0x00000004000479ee */ /* 0x000e6400082c0000 */
[C---:B-12---:R-:W-:Y:S01]  /*6a20*/  FMUL R0, R46.reuse, R4 ;  /* 0x000000042e007220 */ /* 0x046fe20000400000 */
[C---:B------:R-:W-:Y:S01]  /*6a30*/  FMUL R2, R46.reuse, R5 ;  /* 0x000000052e027220 */ /* 0x040fe20000400000 */
[C---:B------:R-:W-:Y:S01]  /*6a40*/  FMUL R4, R46.reuse, R8 ;  /* 0x000000082e047220 */ /* 0x040fe20000400000 */
[C---:B------:R-:W-:Y:S01]  /*6a50*/  FMUL R3, R46.reuse, R6 ;  /* 0x000000062e037220 */ /* 0x040fe20000400000 */
[C---:B------:R-:W-:Y:S01]  /*6a60*/  FMUL R5, R46.reuse, R9 ;  /* 0x000000092e057220 */ /* 0x040fe20000400000 */
[C---:B------:R-:W-:Y:S01]  /*6a70*/  FMUL R8, R46.reuse, R12 ;  /* 0x0000000c2e087220 */ /* 0x040fe20000400000 */
[C---:B------:R-:W-:Y:S01]  /*6a80*/  FMUL R6, R46.reuse, R10 ;  /* 0x0000000a2e067220 */ /* 0x040fe20000400000 */
[C---:B------:R-:W-:Y:S01]  /*6a90*/  FMUL R9, R46.reuse, R13 ;  /* 0x0000000d2e097220 */ /* 0x040fe20000400000 */
[C---:B------:R-:W-:Y:S01]  /*6aa0*/  FMUL R12, R46.reuse, R16 ;  /* 0x000000102e0c7220 */ /* 0x040fe20000400000 */
[C---:B------:R-:W-:Y:S01]  /*6ab0*/  FFMA R0, R49.reuse, R50, R0 ;  /* 0x0000003231007223 */ /* 0x040fe20000000000 */
[C---:B------:R-:W-:Y:S01]  /*6ac0*/  FMUL R10, R46.reuse, R14 ;  /* 0x0000000e2e0a7220 */ /* 0x040fe20000400000 */
[C---:B------:R-:W-:Y:S01]  /*6ad0*/  FMUL R13, R46.reuse, R17 ;  /* 0x000000112e0d7220 */ /* 0x040fe20000400000 */
[C---:B------:R-:W-:Y:S01]  /*6ae0*/  FMUL R16, R46.reuse, R20 ;  /* 0x000000142e107220 */ /* 0x040fe20000400000 */
[----:B------:R-:W-:Y:S01]  /*6af0*/  FFMA R2, R49, R51, R2 ;  /* 0x0000003331027223 */ /* 0x000fe20000000002 */
        /* <DEDUP_REMOVED lines=9> */
[----:B------:R-:W-:Y:S01]  /*6b90*/  LOP3.LUT R32, R57, 0xffff0000, RZ, 0xc0, !PT ;  /* 0xffff000039207812 */ /* 0x000fe200078ec0ff */
[C---:B------:R-:W-:Y:S01]  /*6ba0*/  FMUL R26, R46.reuse, R30 ;  /* 0x0000001e2e1a7220 */ /* 0x040fe20000400000 */
[----:B------:R-:W-:Y:S01]  /*6bb0*/  FMUL R29, R46, R33 ;  /* 0x000000212e1d7220 */ /* 0x000fe20000400000 */
[----:B------:R-:W-:Y:S01]  /*6bc0*/  SHF.L.U32 R33, R58, 0x10, RZ ;  /* 0x000000103a217819 */ /* 0x000fe200000006ff */
[----:B------:R-:W-:Y:S01]  /*6bd0*/  FFMA R3, R49, R52, R3 ;  /* 0x0000003431037223 */ /* 0x000fe20000000003 */
[----:B------:R-:W-:Y:S01]  /*6be0*/  F2FP.BF16.F32.PACK_AB R52, R2, R0 ;  /* 0x000000000234723e */ /* 0x000fe200000010ff */
[C---:B------:R-:W-:Y:S01]  /*6bf0*/  FMUL R7, R46.reuse, R7 ;  /* 0x000000072e077220 */ /* 0x040fe20000400000 */
[----:B------:R-:W-:Y:S01]  /*6c00*/  SHF.L.U32 R0, R59, 0x10, RZ ;  /* 0x000000103b007819 */ /* 0x000fe200000006ff */
[----:B------:R-:W-:Y:S01]  /*6c10*/  FMUL R30, R46, R34 ;  /* 0x000000222e1e7220 */ /* 0x000fe20000400000 */
[----:B------:R-:W-:Y:S01]  /*6c20*/  LOP3.LUT R34, R58, 0xffff0000, RZ, 0xc0, !PT ;  /* 0xffff00003a227812 */ /* 0x000fe200078ec0ff */
[----:B------:R-:W-:Y:S01]  /*6c30*/  FFMA R7, R49, R32, R7 ;  /* 0x0000002031077223 */ /* 0x000fe20000000007 */
[----:B------:R-:W-:Y:S01]  /*6c40*/  LOP3.LUT R2, R59, 0xffff0000, RZ, 0xc0, !PT ;  /* 0xffff00003b027812 */ /* 0x000fe200078ec0ff */
[C---:B------:R-:W-:Y:S01]  /*6c50*/  FFMA R4, R49.reuse, R33, R4 ;  /* 0x0000002131047223 */ /* 0x040fe20000000004 */
[----:B------:R-:W-:Y:S01]  /*6c60*/  FMUL R11, R46, R11 ;  /* 0x0000000b2e0b7220 */ /* 0x000fe20000400000 */
[----:B------:R-:W-:Y:S01]  /*6c70*/  FFMA R5, R49, R34, R5 ;  /* 0x0000002231057223 */ /* 0x000fe20000000005 */
[----:B------:R-:W-:Y:S01]  /*6c80*/  F2FP.BF16.F32.PACK_AB R53, R7, R3 ;  /* 0x000000030735723e */ /* 0x000fe200000010ff */
[C---:B------:R-:W-:Y:S01]  /*6c90*/  FFMA R6, R49.reuse, R0, R6 ;  /* 0x0000000031067223 */ /* 0x040fe20000000006 */
[C---:B------:R-:W-:Y:S01]  /*6ca0*/  SHF.L.U32 R0, R64.reuse, 0x10, RZ ;  /* 0x0000001040007819 */ /* 0x040fe200000006ff */
[----:B------:R-:W-:Y:S01]  /*6cb0*/  FFMA R11, R49, R2, R11 ;  /* 0x00000002310b7223 */ /* 0x000fe2000000000b */
[----:B------:R-:W-:Y:S01]  /*6cc0*/  LOP3.LUT R2, R64, 0xffff0000, RZ, 0xc0, !PT ;  /* 0xffff000040027812 */ /* 0x000fe200078ec0ff */
[----:B------:R-:W-:Y:S01]  /*6cd0*/  FMUL R15, R46, R15 ;  /* 0x0000000f2e0f7220 */ /* 0x000fe20000400000 */
[----:B------:R-:W-:Y:S01]  /*6ce0*/  SHF.L.U32 R3, R65, 0x10, RZ ;  /* 0x0000001041037819 */ /* 0x000fe200000006ff */
[----:B------:R-:W-:Y:S01]  /*6cf0*/  FFMA R8, R49, R0, R8 ;  /* 0x0000000031087223 */ /* 0x000fe20000000008 */
[----:B------:R-:W-:Y:S01]  /*6d00*/  LOP3.LUT R0, R65, 0xffff0000, RZ, 0xc0, !PT ;  /* 0xffff000041007812 */ /* 0x000fe200078ec0ff */
[C---:B------:R-:W-:Y:S01]  /*6d10*/  FFMA R9, R49.reuse, R2, R9 ;  /* 0x0000000231097223 */ /* 0x040fe20000000009 */
[C---:B------:R-:W-:Y:S01]  /*6d20*/  SHF.L.U32 R2, R66.reuse, 0x10, RZ ;  /* 0x0000001042027819 */ /* 0x040fe200000006ff */
[----:B------:R-:W-:Y:S01]  /*6d30*/  FFMA R10, R49, R3, R10 ;  /* 0x00000003310a7223 */ /* 0x000fe2000000000a */
[----:B------:R-:W-:Y:S01]  /*6d40*/  SHF.L.U32 R3, R67, 0x10, RZ ;  /* 0x0000001043037819 */ /* 0x000fe200000006ff */
[C---:B------:R-:W-:Y:S01]  /*6d50*/  FFMA R15, R49.reuse, R0, R15 ;  /* 0x00000000310f7223 */ /* 0x040fe2000000000f */
[----:B------:R-:W-:Y:S01]  /*6d60*/  LOP3.LUT R0, R66, 0xffff0000, RZ, 0xc0, !PT ;  /* 0xffff000042007812 */ /* 0x000fe200078ec0ff */
[----:B------:R-:W-:Y:S01]  /*6d70*/  FFMA R12, R49, R2, R12 ;  /* 0x00000002310c7223 */ /* 0x000fe2000000000c */
[----:B------:R-:W-:Y:S01]  /*6d80*/  SHF.L.U32 R2, R72, 0x10, RZ ;  /* 0x0000001048027819 */ /* 0x000fe200000006ff */
[----:B------:R-:W-:Y:S01]  /*6d90*/  FMUL R19, R46, R19 ;  /* 0x000000132e137220 */ /* 0x000fe20000400000 */
[----:B------:R-:W-:Y:S01]  /*6da0*/  F2FP.BF16.F32.PACK_AB R54, R5, R4 ;  /* 0x000000040536723e */ /* 0x000fe200000010ff */
[----:B------:R-:W-:Y:S01]  /*6db0*/  FFMA R13, R49, R0, R13 ;  /* 0x00000000310d7223 */ /* 0x000fe2000000000d */
[----:B------:R-:W-:Y:S01]  /*6dc0*/  LOP3.LUT R0, R67, 0xffff0000, RZ, 0xc0, !PT ;  /* 0xffff000043007812 */ /* 0x000fe200078ec0ff */
[----:B------:R-:W-:Y:S01]  /*6dd0*/  FFMA R14, R49, R3, R14 ;  /* 0x00000003310e7223 */ /* 0x000fe2000000000e */
[----:B------:R-:W-:Y:S01]  /*6de0*/  LOP3.LUT R3, R72, 0xffff0000, RZ, 0xc0, !PT ;  /* 0xffff000048037812 */ /* 0x000fe200078ec0ff */
[----:B------:R-:W-:Y:S01]  /*6df0*/  FMUL R23, R46, R23 ;  /* 0x000000172e177220 */ /* 0x000fe20000400000 */
[----:B------:R-:W-:Y:S01]  /*6e00*/  F2FP.BF16.F32.PACK_AB R55, R11, R6 ;  /* 0x000000060b37723e */ /* 0x000fe200000010ff */
[----:B------:R-:W-:Y:S01]  /*6e10*/  FFMA R19, R49, R0, R19 ;  /* 0x0000000031137223 */ /* 0x000fe20000000013 */
[----:B------:R-:W-:Y:S01]  /*6e20*/  SHF.L.U32 R0, R73, 0x10, RZ ;  /* 0x0000001049007819 */ /* 0x000fe200000006ff */
[----:B------:R-:W-:Y:S01]  /*6e30*/  FFMA R16, R49, R2, R16 ;  /* 0x0000000231107223 */ /* 0x000fe20000000010 */
[----:B------:R-:W-:Y:S01]  /*6e40*/  LOP3.LUT R2, R73, 0xffff0000, RZ, 0xc0, !PT ;  /* 0xffff000049027812 */ /* 0x000fe200078ec0ff */
[----:B------:R-:W-:Y:S01]  /*6e50*/  FFMA R17, R49, R3, R17 ;  /* 0x0000000331117223 */ /* 0x000fe20000000011 */
[----:B------:R-:W-:Y:S01]  /*6e60*/  SHF.L.U32 R3, R75, 0x10, RZ ;  /* 0x000000104b037819 */ /* 0x000fe200000006ff */
[----:B------:R-:W-:Y:S01]  /*6e70*/  FFMA R18, R49, R0, R18 ;  /* 0x0000000031127223 */ /* 0x000fe20000000012 */
[C---:B------:R-:W-:Y:S01]  /*6e80*/  SHF.L.U32 R0, R74.reuse, 0x10, RZ ;  /* 0x000000104a007819 */ /* 0x040fe200000006ff */
[----:B------:R1:W-:Y:S01]  /*6e90*/  STS.128 [R104], R52 ;  /* 0x0000003468007388 */ /* 0x0003e20000000c00 */
[----:B------:R-:W-:Y:S01]  /*6ea0*/  F2FP.BF16.F32.PACK_AB R8, R9, R8 ;  /* 0x000000080908723e */ /* 0x000fe200000010ff */
[C---:B------:R-:W-:Y:S01]  /*6eb0*/  FFMA R23, R49.reuse, R2, R23 ;  /* 0x0000000231177223 */ /* 0x040fe20000000017 */
[----:B------:R-:W-:Y:S01]  /*6ec0*/  LOP3.LUT R2, R74, 0xffff0000, RZ, 0xc0, !PT ;  /* 0xffff00004a027812 */ /* 0x000fe200078ec0ff */
[----:B------:R-:W-:Y:S01]  /*6ed0*/  FFMA R20, R49, R0, R20 ;  /* 0x0000000031147223 */ /* 0x000fe20000000014 */
[----:B------:R-:W-:Y:S01]  /*6ee0*/  LOP3.LUT R0, R75, 0xffff0000, RZ, 0xc0, !PT ;  /* 0xffff00004b007812 */ /* 0x000fe200078ec0ff */
[----:B------:R-:W-:Y:S01]  /*6ef0*/  FMUL R27, R46, R27 ;  /* 0x0000001b2e1b7220 */ /* 0x000fe20000400000 */
[----:B------:R-:W-:Y:S01]  /*6f00*/  F2FP.BF16.F32.PACK_AB R9, R15, R10 ;  /* 0x0000000a0f09723e */ /* 0x000fe200000010ff */
[C---:B------:R-:W-:Y:S01]  /*6f10*/  FFMA R21, R49.reuse, R2, R21 ;  /* 0x0000000231157223 */ /* 0x040fe20000000015 */
[C---:B------:R-:W-:Y:S01]  /*6f20*/  FFMA R22, R49.reuse, R3, R22 ;  /* 0x0000000331167223 */ /* 0x040fe20000000016 */
[----:B------:R-:W-:Y:S01]  /*6f30*/  FFMA R27, R49, R0, R27 ;  /* 0x00000000311b7223 */ /* 0x000fe2000000001b */
[----:B------:R-:W-:Y:S01]  /*6f40*/  SHF.L.U32 R2, R80, 0x10, RZ ;  /* 0x0000001050027819 */ /* 0x000fe200000006ff */
[----:B------:R-:W-:Y:S01]  /*6f50*/  FMUL R31, R46, R31 ;  /* 0x0000001f2e1f7220 */ /* 0x000fe20000400000 */
[----:B------:R-:W-:Y:S01]  /*6f60*/  LOP3.LUT R0, R80, 0xffff0000, RZ, 0xc0, !PT ;  /* 0xffff000050007812 */ /* 0x000fe200078ec0ff */
[----:B------:R-:W-:Y:S01]  /*6f70*/  FMUL R35, R46, R35 ;  /* 0x000000232e237220 */ /* 0x000fe20000400000 */
[----:B------:R-:W-:Y:S01]  /*6f80*/  SHF.L.U32 R3, R81, 0x10, RZ ;  /* 0x0000001051037819 */ /* 0x000fe200000006ff */
[----:B------:R-:W-:Y:S01]  /*6f90*/  FFMA R24, R49, R2, R24 ;  /* 0x0000000231187223 */ /* 0x000fe20000000018 */
[----:B------:R-:W-:Y:S01]  /*6fa0*/  F2FP.BF16.F32.PACK_AB R10, R13, R12 ;  /* 0x0000000c0d0a723e */ /* 0x000fe200000010ff */
[----:B------:R-:W-:Y:S01]  /*6fb0*/  FFMA R25, R49, R0, R25 ;  /* 0x0000000031197223 */ /* 0x000fe20000000019 */
[----:B------:R-:W-:Y:S01]  /*6fc0*/  F2FP.BF16.F32.PACK_AB R11, R19, R14 ;  /* 0x0000000e130b723e */ /* 0x000fe200000010ff */
[----:B------:R-:W-:Y:S01]  /*6fd0*/  FFMA R26, R49, R3, R26 ;  /* 0x00000003311a7223 */ /* 0x000fe2000000001a */
[----:B------:R-:W-:Y:S02]  /*6fe0*/  LOP3.LUT R0, R81, 0xffff0000, RZ, 0xc0, !PT ;  /* 0xffff000051007812 */ /* 0x000fe400078ec0ff */
[C---:B------:R-:W-:Y:S01]  /*6ff0*/  SHF.L.U32 R2, R82.reuse, 0x10, RZ ;  /* 0x0000001052027819 */ /* 0x040fe200000006ff */
[----:B------:R1:W-:Y:S01]  /*7000*/  STS.128 [R103+0x10], R8 ;  /* 0x0000100867007388 */ /* 0x0003e20000000c00 */
[----:B------:R-:W-:Y:S01]  /*7010*/  LOP3.LUT R3, R82, 0xffff0000, RZ, 0xc0, !PT ;  /* 0xffff000052037812 */ /* 0x000fe200078ec0ff */
[----:B------:R-:W-:Y:S01]  /*7020*/  FFMA R31, R49, R0, R31 ;  /* 0x00000000311f7223 */ /* 0x000fe2000000001f */
[----:B------:R-:W-:Y:S01]  /*7030*/  SHF.L.U32 R4, R83, 0x10, RZ ;  /* 0x0000001053047819 */ /* 0x000fe200000006ff */
[----:B------:R-:W-:Y:S01]  /*7040*/  FFMA R28, R49, R2, R28 ;  /* 0x00000002311c7223 */ /* 0x000fe2000000001c */
[----:B------:R-:W-:Y:S01]  /*7050*/  F2FP.BF16.F32.PACK_AB R16, R17, R16 ;  /* 0x000000101110723e */ /* 0x000fe200000010ff */
[----:B------:R-:W-:Y:S01]  /*7060*/  FFMA R29, R49, R3, R29 ;  /* 0x00000003311d7223 */ /* 0x000fe2000000001d */
[----:B------:R-:W-:Y:S01]  /*7070*/  LOP3.LUT R5, R83, 0xffff0000, RZ, 0xc0, !PT ;  /* 0xffff000053057812 */ /* 0x000fe200078ec0ff */
[----:B------:R-:W-:Y:S01]  /*7080*/  FFMA R30, R49, R4, R30 ;  /* 0x00000004311e7223 */ /* 0x000fe2000000001e */
[----:B------:R-:W-:Y:S02]  /*7090*/  F2FP.BF16.F32.PACK_AB R17, R23, R18 ;  /* 0x000000121711723e */ /* 0x000fe400000010ff */
[----:B------:R-:W-:Y:S01]  /*70a0*/  F2FP.BF16.F32.PACK_AB R18, R21, R20 ;  /* 0x000000141512723e */ /* 0x000fe200000010ff */
[----:B------:R-:W-:Y:S01]  /*70b0*/  FFMA R35, R49, R5, R35 ;  /* 0x0000000531237223 */ /* 0x000fe20000000023 */
[----:B------:R-:W-:Y:S02]  /*70c0*/  F2FP.BF16.F32.PACK_AB R19, R27, R22 ;  /* 0x000000161b13723e */ /* 0x000fe400000010ff */
[----:B------:R-:W-:Y:S02]  /*70d0*/  F2FP.BF16.F32.PACK_AB R24, R25, R24 ;  /* 0x000000181918723e */ /* 0x000fe400000010ff */
[----:B------:R-:W-:Y:S01]  /*70e0*/  F2FP.BF16.F32.PACK_AB R25, R31, R26 ;  /* 0x0000001a1f19723e */ /* 0x000fe200000010ff */
[----:B------:R1:W-:Y:S01]  /*70f0*/  STS.128 [R102+0x20], R16 ;  /* 0x0000201066007388 */ /* 0x0003e20000000c00 */
[----:B------:R-:W-:Y:S02]  /*7100*/  F2FP.BF16.F32.PACK_AB R26, R29, R28 ;  /* 0x0000001c1d1a723e */ /* 0x000fe400000010ff */
[----:B------:R-:W-:Y:S05]  /*7110*/  F2FP.BF16.F32.PACK_AB R27, R35, R30 ;  /* 0x0000001e231b723e */ /* 0x000fea00000010ff */
[----:B------:R1:W-:Y:S01]  /*7120*/  STS.128 [R110+0x30], R24 ;  /* 0x000030186e007388 */ /* 0x0003e20000000c00 */
[----:B------:R-:W-:Y:S01]  /*7130*/  @!PT LDS RZ, [RZ] ;  /* 0x00000000fffff984 */ /* 0x000fe20000000800 */
[----:B------:R-:W-:Y:S01]  /*7140*/  @!PT LDS RZ, [RZ] ;  /* 0x00000000fffff984 */ /* 0x000fe20000000800 */
[----:B------:R-:W-:Y:S01]  /*7150*/  @!PT LDS RZ, [RZ] ;  /* 0x00000000fffff984 */ /* 0x000fe20000000800 */
[----:B------:R-:W-:Y:S01]  /*7160*/  @!PT LDS RZ, [RZ] ;  /* 0x00000000fffff984 */ /* 0x000fe20000000800 */
[----:B------:R2:W-:Y:S07]  /*7170*/  MEMBAR.ALL.CTA ;  /* 0x0000000000007992 */ /* 0x0005ee0000008000 */
[----:B--2---:R-:W2:Y:S02]  /*7180*/  FENCE.VIEW.ASYNC.S ;  /* 0x00000000000073c6 */ /* 0x004ea40000000000 */
[----:B--2---:R-:W-:Y:S06]  /*7190*/  BAR.SYNC.DEFER_BLOCKING 0x1, 0x80 ;  /* 0x0042000000007b1d */ /* 0x004fec0000010000 */
[----:B------:R-:W-:Y:S05]  /*71a0*/  @P0 BRA `(.L_x_113) ;  /* 0x0000000000280947 */ /* 0x000fea0003800000 */
[----:B------:R-:W-:Y:S01]  /*71b0*/  UIADD3 UR4, UPT, UPT, UR36, 0x200, URZ ;  /* 0x0000020024047890 */ /* 0x000fe2000fffe0ff */
[----:B------:R-:W-:Y:S05]  /*71c0*/  UMOV UR43, UR60 ;  /* 0x0000003c002b7c82 */ /* 0x000fea0008000000 */
[----:B------:R-:W-:Y:S01]  /*71d0*/  MOV R97, UR4 ;  /* 0x0000000400617c02 */ /* 0x000fe20008000f00 */
[----:B------:R-:W-:Y:S03]  /*71e0*/  UIADD3 UR4, UP0, UPT, UR48, 0x680, URZ ;  /* 0x0000068030047890 */ /* 0x000fe6000ff1e0ff */
[----:B------:R-:W-:Y:S01]  /*71f0*/  R2UR UR40, R97 ;  /* 0x00000000612872ca */ /* 0x000fe200000e0000 */
[----:B------:R-:W-:Y:S11]  /*7200*/  UIADD3.X UR5, UPT, UPT, URZ, UR49, URZ, UP0, !UPT ;  /* 0x00000031ff057290 */ /* 0x000ff600087fe4ff */
[----:B------:R-:W-:Y:S01]  /*7210*/  @!UPT UIADD3 URZ, UPT, UPT, URZ, URZ, URZ ;  /* 0x000000fffffff290 */ /* 0x000fe2000fffe0ff */
[----:B------:R2:W-:Y:S01]  /*7220*/  UTMASTG.3D [UR40], [UR4] ;  /* 0x00000028040073b5 */ /* 0x0005e20008010000 */
[----:B------:R0:W-:Y:S01]  /*7230*/  UTMACMDFLUSH ;  /* 0x00000000000079b7 */ /* 0x0001e20000000000 */
[----:B--2---:R-:W-:Y:S04]  /*7240*/  DEPBAR.LE SB0, 0x1 ;  /* 0x000080400000791a */ /* 0x004fe80000000000 */
.L_x_113:
[----:B------:R-:W-:Y:S05]  /*7250*/  BSYNC.RECONVERGENT B0 ;  /* 0x0000000000007941 */ /* 0x000fea0003800200 */
.L_x_112:
[----:B------:R-:W-:Y:S01]  /*7260*/  BAR.SYNC.DEFER_BLOCKING 0x1, 0x80 ;  /* 0x0042000000007b1d */ /* 0x000fe20000010000 */
[----:B------:R-:W-:Y:S01]  /*7270*/  ISETP.NE.AND P1, PT, R111, RZ, PT ;  /* 0x000000ff6f00720c */ /* 0x000fe20003f25270 */
[----:B------:R-:W-:Y:S01]  /*7280*/  UIADD3 UR4, UPT, UPT, UR39, -0x1, URZ ;  /* 0xffffffff27047890 */ /* 0x000fe2000fffe0ff */
[----:B------:R-:W-:Y:S03]  /*7290*/  LEA R2, R60, UR36, 0x3 ;  /* 0x000000243c027c11 */ /* 0x000fe6000f8e18ff */
[----:B------:R-:W-:Y:S08]  /*72a0*/  UISETP.GT.U32.AND UP0, UPT, UR4, -0x3, UPT ;  /* 0xfffffffd0400788c */ /* 0x000ff0000bf04070 */
[----:B------:R-:W-:Y:S01]  /*72b0*/  @P1 SHF.L.U32 R3, R101, 0x1f, RZ ;  /* 0x0000001f65031819 */ /* 0x000fe200000006ff */
[----:B------:R-:W-:Y:S06]  /*72c0*/  BRA.U UP0, `(.L_x_114) ;  /* 0x0000000100247547 */ /* 0x000fec000b800000 */
[----:B------:R-:W-:Y:S01]  /*72d0*/  IMAD.U32 R4, RZ, RZ, UR38 ;  /* 0x00000026ff047e24 */ /* 0x000fe2000f8e00ff */
[----:B------:R-:W-:Y:S01]  /*72e0*/  MOV R0, UR37 ;  /* 0x0000002500007c02 */ /* 0x000fe20008000f00 */
[----:B------:R-:W-:Y:S03]  /*72f0*/  UIADD3 UR4, UPT, UPT, UR38, 0x1, URZ ;  /* 0x0000000126047890 */ /* 0x000fe6000fffe0ff */
[----:B------:R-:W-:Y:S01]  /*7300*/  @P1 LEA R4, R4, UR36, 0x3 ;  /* 0x0000002404041c11 */ /* 0x000fe2000f8e18ff */
[----:B------:R-:W-:Y:S04]  /*7310*/  UISETP.NE.AND UP0, UPT, UR4, 0x3, UPT ;  /* 0x000000030400788c */ /* 0x000fe8000bf05270 */
[----:B------:R-:W-:Y:S01]  /*7320*/  @P1 VIADD R4, R4, 0x38 ;  /* 0x0000003804041836 */ /* 0x000fe20000000000 */
[----:B------:R-:W-:Y:S04]  /*7330*/  USEL UR38, UR4, URZ, UP0 ;  /* 0x000000ff04267287 */ /* 0x000fe80008000000 */
[----:B------:R-:W-:Y:S04]  /*7340*/  @P1 PRMT R0, R0, 0x654, R4 ;  /* 0x0000065400001816 */ /* 0x000fe80000000004 */
[----:B------:R2:W-:Y:S04]  /*7350*/  @P1 SYNCS.ARRIVE.TRANS64.RED.A1T0 RZ, [R0+URZ], RZ ;  /* 0x000000ff00ff19a7 */ /* 0x0005e800081004ff */
.L_x_114:
[----:B------:R-:W4:Y:S01]  /*7360*/  @P1 SYNCS.PHASECHK.TRANS64.TRYWAIT P0, [R2+URZ+0x20], R3 ;  /* 0x00002003020015a7 */ /* 0x000f2200080011ff */
[----:B------:R-:W-:Y:S01]  /*7370*/  BSSY B1, `(.L_x_115) ;  /* 0x0000016000017945 */ /* 0x000fe20003800000 */
[----:B----4-:R-:W-:Y:S03]  /*7380*/  @P1 SEL R61, RZ, 0x1, !P0 ;  /* 0x00000001ff3d1807 */ /* 0x010fe60004000000 */
[----:B------:R-:W-:Y:S05]  /*7390*/  @!P1 BRA `(.L_x_116) ;  /* 0x00000000004c9947 */ /* 0x000fea0003800000 */
[----:B------:R-:W-:Y:S01]  /*73a0*/  ISETP.NE.AND P0, PT, R61, RZ, PT ;  /* 0x000000ff3d00720c */ /* 0x000fe20003f05270 */
[----:B------:R-:W-:Y:S01]  /*73b0*/  BSSY B0, `(.L_x_117) ;  /* 0x000000b000007945 */ /* 0x000fe20003800000 */
[----:B------:R-:W-:Y:S11]  /*73c0*/  ISETP.NE.AND P1, PT, R62, RZ, PT ;  /* 0x000000ff3e00720c */ /* 0x000ff60003f25270 */
[----:B------:R-:W-:Y:S02]  /*73d0*/  @!UPT UIADD3 URZ, UPT, UPT, URZ, URZ, URZ ;  /* 0x000000fffffff290 */ /* 0x000fe4000fffe0ff */
[C---:B------:R-:W-:Y:S01]  /*73e0*/  @P1 IMAD R6, R60.reuse, 0x2000, R104 ;  /* 0x000020003c061824 */ /* 0x040fe200078e0268 */
[C---:B------:R-:W-:Y:S01]  /*73f0*/  @P1 LEA R4, R60.reuse, R102, 0xd ;  /* 0x000000663c041211 */ /* 0x040fe200078e68ff */
[C---:B------:R-:W-:Y:S02]  /*7400*/  @P1 IMAD R5, R60.reuse, 0x2000, R103 ;  /* 0x000020003c051824 */ /* 0x040fe400078e0267 */
[----:B------:R-:W-:Y:S01]  /*7410*/  @P1 IMAD R3, R60, 0x2000, R110 ;  /* 0x000020003c031824 */ /* 0x000fe200078e026e */
[----:B------:R-:W-:Y:S06]  /*7420*/  @P0 BRA `(.L_x_118) ;  /* 0x00000000000c0947 */ /* 0x000fec0003800000 */
[----:B--2---:R-:W-:Y:S04]  /*7430*/  SHF.L.U32 R0, R101, 0x1f, RZ ;  /* 0x0000001f65007819 */ /* 0x004fe800000006ff */
[----:B------:R-:W2:Y:S02]  /*7440*/  SYNCS.PHASECHK.TRANS64.TRYWAIT P0, [R2+URZ+0x20], R0 ;  /* 0x00002000020075a7 */ /* 0x000ea400080011ff */
[----:B--2---:R-:W-:Y:S05]  /*7450*/  @!P0 BRA `(.L_x_119) ;  /* 0x00000024004c8947 */ /* 0x004fea0003800000 */
.L_x_118:
[----:B------:R-:W-:Y:S05]  /*7460*/  BSYNC B0 ;  /* 0x0000000000007941 */ /* 0x000fea0003800000 */
.L_x_117:
[----:B------:R-:W-:Y:S02]  /*7470*/  ISETP.NE.AND P0, PT, R62, RZ, PT ;  /* 0x000000ff3e00720c */ /* 0x000fe40003f05270 */
[----:B------:R-:W-:Y:S11]  /*7480*/  IADD3 R60, PT, PT, R60, 0x1, RZ ;  /* 0x000000013c3c7810 */ /* 0x000ff60007ffe0ff */
[----:B------:R4:W1:Y:S04]  /*7490*/  @P0 LDS.128 R56, [R6] ;  /* 0x0000000006380984 */ /* 0x0008680000000c00 */
[----:B------:R4:W1:Y:S04]  /*74a0*/  @P0 LDS.128 R64, [R5+0x10] ;  /* 0x0000100005400984 */ /* 0x0008680000000c00 */
[----:B------:R4:W1:Y:S04]  /*74b0*/  @P0 LDS.128 R72, [R4+0x20] ;  /* 0x0000200004480984 */ /* 0x0008680000000c00 */
[----:B------:R4:W1:Y:S02]  /*74c0*/  @P0 LDS.128 R80, [R3+0x30] ;  /* 0x0000300003500984 */ /* 0x0008640000000c00 */
.L_x_116:
[----:B------:R-:W-:Y:S05]  /*74d0*/  BSYNC B1 ;  /* 0x0000000000017941 */ /* 0x000fea0003800000 */
.L_x_115:
[----:B--2---:R-:W-:Y:S05]  /*74e0*/  VIADD R0, R47, 0x20 ;  /* 0x000000202f007836 */ /* 0x004fea0000000000 */
[----:B------:R-:W-:Y:S04]  /*74f0*/  SHF.R.U32.HI R0, RZ, 0x15, R0 ;  /* 0x00000015ff007819 */ /* 0x000fe80000011600 */
[----:B------:R-:W-:Y:S11]  /*7500*/  LOP3.LUT P0, RZ, R0, 0x3, R96, 0x48, !PT ;  /* 0x0000000300ff7812 */ /* 0x000ff60007804860 */
[----:B------:R-:W-:Y:S02]  /*7510*/  @!UPT UIADD3 URZ, UPT, UPT, URZ, URZ, URZ ;  /* 0x000000fffffff290 */ /* 0x000fe4000fffe0ff */
[----:B------:R-:W-:Y:S05]  /*7520*/  @!P0 BRA `(.L_x_120) ;  /* 0x0000000000408947 */ /* 0x000fea0003800000 */
[----:B------:R-:W2:Y:S01]  /*7530*/  LDCU.64 UR8, c[0x4][0x70] ;  /* 0x01000e00ff0877ac */ /* 0x000ea20008000a00 */
[----:B----4-:R-:W-:Y:S01]  /*7540*/  MOV R3, 0x0 ;  /* 0x0000000000037802 */ /* 0x010fe20000000f00 */
[----:B------:R-:W-:Y:S02]  /*7550*/  HFMA2 R12, -RZ, RZ, 0, 5.9604644775390625e-08 ;  /* 0x00000001ff0c7431 */ /* 0x000fe400000001ff */
[----:B-1----:R-:W-:Y:S02]  /*7560*/  IMAD.MOV.U32 R8, RZ, RZ, 0x192 ;  /* 0x00000192ff087424 */ /* 0x002fe400078e00ff */
[----:B------:R-:W-:Y:S01]  /*7570*/  IMAD.MOV.U32 R13, RZ, RZ, RZ ;  /* 0x000000ffff0d7224 */ /* 0x000fe200078e00ff */
[----:B------:R-:W1:Y:S01]  /*7580*/  LDCU.64 UR6, c[0x4][0x78] ;  /* 0x01000f00ff0677ac */ /* 0x000e620008000a00 */
[----:B------:R-:W4:Y:S01]  /*7590*/  LDC.64 R2, c[0x4][R3] ;  /* 0x0100000003027b82 */ /* 0x000f220000000a00 */
[----:B------:R-:W5:Y:S01]  /*75a0*/  LDCU.64 UR4, c[0x4][0x10] ;  /* 0x01000200ff0477ac */ /* 0x000f620008000a00 */
[----:B--2---:R-:W-:Y:S01]  /*75b0*/  MOV R5, UR9 ;  /* 0x0000000900057c02 */ /* 0x004fe20008000f00 */
[----:B------:R-:W-:Y:S01]  /*75c0*/  IMAD.U32 R4, RZ, RZ, UR8 ;  /* 0x00000008ff047e24 */ /* 0x000fe2000f8e00ff */
[----:B-1----:R-:W-:Y:S01]  /*75d0*/  MOV R7, UR7 ;  /* 0x0000000700077c02 */ /* 0x002fe20008000f00 */
[----:B------:R-:W-:Y:S01]  /*75e0*/  IMAD.U32 R6, RZ, RZ, UR6 ;  /* 0x00000006ff067e24 */ /* 0x000fe2000f8e00ff */
[----:B-----5:R-:W-:Y:S01]  /*75f0*/  MOV R11, UR5 ;  /* 0x00000005000b7c02 */ /* 0x020fe20008000f00 */
[----:B------:R-:W-:Y:S02]  /*7600*/  IMAD.U32 R10, RZ, RZ, UR4 ;  /* 0x00000004ff0a7e24 */ /* 0x000fe4000f8e00ff */
[----:B------:R-:W-:Y:S07]  /*7610*/  LEPC R20, `(.L_x_120) ;  /* 0x000000001014794e */ /* 0x000fee0000000000 */
[----:B---34-:R-:W-:Y:S05]  /*7620*/  CALL.ABS.NOINC R2 ;  /* 0x0000000002007343 */ /* 0x018fea0003c00000 */
.L_x_120:
[C---:B-1----:R-:W-:Y:S01]  /*7630*/  SHF.L.U32 R50, R56.reuse, 0x10, RZ ;  /* 0x0000001038327819 */ /* 0x042fe200000006ff */
[----:B------:R-:W-:Y:S05]  /*7640*/  WARPSYNC.ALL ;  /* 0x0000000000007948 */ /* 0x000fea0003800000 */
[----:B------:R-:W-:Y:S01]  /*7650*/  R2UR UR4, R47 ;  /* 0x000000002f0472ca */ /* 0x000fe200000e0000 */
[----:B------:R-:W-:Y:S01]  /*7660*/  BSSY.RECONVERGENT B0, `(.L_x_121) ;  /* 0x0000087000007945 */ /* 0x000fe20003800200 */
[----:B------:R-:W-:Y:S02]  /*7670*/  LOP3.LUT R51, R56, 0xffff0000, RZ, 0xc0, !PT ;  /* 0xffff000038337812 */ /* 0x000fe400078ec0ff */
[----:B------:R-:W-:Y:S02]  /*7680*/  SHF.L.U32 R52, R57, 0x10, RZ ;  /* 0x0000001039347819 */ /* 0x000fe400000006ff */
[----:B------:R-:W-:Y:S07]  /*7690*/  ISETP.NE.AND P0, PT, R106, RZ, PT ;  /* 0x000000ff6a00720c */ /* 0x000fee0003f05270 */
[----:B----4-:R-:W1:Y:S02]  /*76a0*/  LDTM.x32 R4, tmem[UR4+0x20] ;  /* 0x00002004000479ee */ /* 0x010e6400082c0000 */
[C---:B-1----:R-:W-:Y:S01]  /*76b0*/  FMUL R0, R46.reuse, R4 ;  /* 0x000000042e007220 */ /* 0x042fe20000400000 */
        /* <DEDUP_REMOVED lines=70> */
[----:B------:R1:W-:Y:S01]  /*7b20*/  STS.128 [R104+0x2000], R52 ;  /* 0x0020003468007388 */ /* 0x0003e20000000c00 */
        /* <DEDUP_REMOVED lines=49> */
[----:B------:R-:W-:Y:S02]  /*7e40*/  UIADD3 UR4, UP0, UPT, UR48, 0x680, URZ ;  /* 0x0000068030047890 */ /* 0x000fe4000ff1e0ff */
[----:B------:R-:W-:Y:S02]  /*7e50*/  UIADD3 UR9, UPT, UPT, UR41, 0x20, URZ ;  /* 0x0000002029097890 */ /* 0x000fe4000fffe0ff */
[----:B------:R-:W-:Y:S02]  /*7e60*/  UIADD3 UR8, UPT, UPT, UR36, 0x2200, URZ ;  /* 0x0000220024087890 */ /* 0x000fe4000fffe0ff */
[----:B------:R-:W-:Y:S01]  /*7e70*/  UIADD3.X UR5, UPT, UPT, URZ, UR49, URZ, UP0, !UPT ;  /* 0x00000031ff057290 */ /* 0x000fe200087fe4ff */
[----:B------:R-:W-:Y:S01]  /*7e80*/  UMOV UR10, UR42 ;  /* 0x0000002a000a7c82 */ /* 0x000fe20008000000 */
[----:B------:R-:W-:Y:S07]  /*7e90*/  UMOV UR11, UR60 ;  /* 0x0000003c000b7c82 */ /* 0x000fee0008000000 */
[----:B------:R2:W-:Y:S01]  /*7ea0*/  UTMASTG.3D [UR8], [UR4] ;  /* 0x00000008040073b5 */ /* 0x0005e20008010000 */
[----:B------:R0:W-:Y:S01]  /*7eb0*/  UTMACMDFLUSH ;  /* 0x00000000000079b7 */ /* 0x0001e20000000000 */
[----:B--2---:R-:W-:Y:S04]  /*7ec0*/  DEPBAR.LE SB0, 0x1 ;  /* 0x000080400000791a */ /* 0x004fe80000000000 */
.L_x_122:
[----:B------:R-:W-:Y:S05]  /*7ed0*/  BSYNC.RECONVERGENT B0 ;  /* 0x0000000000007941 */ /* 0x000fea0003800200 */
.L_x_121:
[----:B------:R-:W-:Y:S01]  /*7ee0*/  BAR.SYNC.DEFER_BLOCKING 0x1, 0x80 ;  /* 0x0042000000007b1d */ /* 0x000fe20000010000 */
[----:B------:R-:W-:Y:S01]  /*7ef0*/  ISETP.NE.AND P1, PT, R111, RZ, PT ;  /* 0x000000ff6f00720c */ /* 0x000fe20003f25270 */
[----:B------:R-:W-:Y:S01]  /*7f00*/  UISETP.GT.U32.AND UP0, UPT, UR39, -0x3, UPT ;  /* 0xfffffffd2700788c */ /* 0x000fe2000bf04070 */
[----:B------:R-:W-:Y:S11]  /*7f10*/  LEA R4, R60, UR36, 0x3 ;  /* 0x000000243c047c11 */ /* 0x000ff6000f8e18ff */
        /* <DEDUP_REMOVED lines=11> */
.L_x_123:
        /* <DEDUP_REMOVED lines=9> */
[C---:B--2---:R-:W-:Y:S01]  /*8060*/  @P1 LEA R0, R60.reuse, R102, 0xd ;  /* 0x000000663c001211 */ /* 0x044fe200078e68ff */
[C---:B------:R-:W-:Y:S02]  /*8070*/  @P1 IMAD R2, R60.reuse, 0x2000, R103 ;  /* 0x000020003c021824 */ /* 0x040fe400078e0267 */
[----:B------:R-:W-:Y:S01]  /*8080*/  @P1 IMAD R60, R60, 0x2000, R110 ;  /* 0x000020003c3c1824 */ /* 0x000fe200078e026e */
[----:B------:R-:W-:Y:S06]  /*8090*/  @P0 BRA `(.L_x_127) ;  /* 0x00000000000c0947 */ /* 0x000fec0003800000 */
[----:B------:R-:W-:Y:S04]  /*80a0*/  SHF.L.U32 R5, R101, 0x1f, RZ ;  /* 0x0000001f65057819 */ /* 0x000fe800000006ff */
[----:B------:R-:W2:Y:S02]  /*80b0*/  SYNCS.PHASECHK.TRANS64.TRYWAIT P0, [R4+URZ+0x20], R5 ;  /* 0x00002005040075a7 */ /* 0x000ea400080011ff */
[----:B--2---:R-:W-:Y:S05]  /*80c0*/  @!P0 BRA `(.L_x_128) ;  /* 0x0000001800448947 */ /* 0x004fea0003800000 */
.L_x_127:
[----:B------:R-:W-:Y:S05]  /*80d0*/  BSYNC B0 ;  /* 0x0000000000007941 */ /* 0x000fea0003800000 */
.L_x_126:
[----:B------:R-:W-:Y:S11]  /*80e0*/  ISETP.NE.AND P0, PT, R62, RZ, PT ;  /* 0x000000ff3e00720c */ /* 0x000ff60003f05270 */
[----:B------:R-:W-:Y:S02]  /*80f0*/  @!UPT UIADD3 URZ, UPT, UPT, URZ, URZ, URZ ;  /* 0x000000fffffff290 */ /* 0x000fe4000fffe0ff */
[----:B------:R4:W1:Y:S04]  /*8100*/  @P0 LDS.128 R56, [R3] ;  /* 0x0000000003380984 */ /* 0x0008680000000c00 */
[----:B------:R4:W1:Y:S04]  /*8110*/  @P0 LDS.128 R64, [R2+0x10] ;  /* 0x0000100002400984 */ /* 0x0008680000000c00 */
[----:B------:R4:W1:Y:S04]  /*8120*/  @P0 LDS.128 R72, [R0+0x20] ;  /* 0x0000200000480984 */ /* 0x0008680000000c00 */
[----:B------:R4:W1:Y:S02]  /*8130*/  @P0 LDS.128 R80, [R60+0x30] ;  /* 0x000030003c500984 */ /* 0x0008640000000c00 */
.L_x_125:
[----:B------:R-:W-:Y:S05]  /*8140*/  BSYNC B1 ;  /* 0x0000000000017941 */ /* 0x000fea0003800000 */
.L_x_124:
[----:B--2-4-:R-:W-:Y:S05]  /*8150*/  VIADD R0, R47, 0x40 ;  /* 0x000000402f007836 */ /* 0x014fea0000000000 */
[----:B------:R-:W-:Y:S04]  /*8160*/  SHF.R.U32.HI R0, RZ, 0x15, R0 ;  /* 0x00000015ff007819 */ /* 0x000fe80000011600 */
[----:B------:R-:W-:Y:S11]  /*8170*/  LOP3.LUT P0, RZ, R0, 0x3, R96, 0x48, !PT ;  /* 0x0000000300ff7812 */ /* 0x000ff60007804860 */
[----:B------:R-:W-:Y:S02]  /*8180*/  @!UPT UIADD3 URZ, UPT, UPT, URZ, URZ, URZ ;  /* 0x000000fffffff290 */ /* 0x000fe4000fffe0ff */
[----:B------:R-:W-:Y:S05]  /*8190*/  @!P0 BRA `(.L_x_129) ;  /* 0x0000000000408947 */ /* 0x000fea0003800000 */
[----:B------:R-:W2:Y:S01]  /*81a0*/  LDCU.64 UR8, c[0x4][0x70] ;  /* 0x01000e00ff0877ac */ /* 0x000ea20008000a00 */
[----:B------:R-:W-:Y:S01]  /*81b0*/  MOV R3, 0x0 ;  /* 0x0000000000037802 */ /* 0x000fe20000000f00 */
        /* <DEDUP_REMOVED lines=14> */
.L_x_129:
[----:B------:R-:W-:Y:S01]  /*82a0*/  ISETP.NE.AND P0, PT, R106, RZ, PT ;  /* 0x000000ff6a00720c */ /* 0x000fe20003f05270 */
[----:B------:R-:W-:Y:S05]  /*82b0*/  WARPSYNC.ALL ;  /* 0x0000000000007948 */ /* 0x000fea0003800000 */
[----:B------:R-:W-:Y:S01]  /*82c0*/  R2UR UR4, R47 ;  /* 0x000000002f0472ca */ /* 0x000fe200000e0000 */
[----:B------:R-:W-:Y:S01]  /*82d0*/  BSSY.RECONVERGENT B0, `(.L_x_130) ;  /* 0x000008b000007945 */ /* 0x000fe20003800200 */
[C---:B-1----:R-:W-:Y:S02]  /*82e0*/  SHF.L.U32 R47, R56.reuse, 0x10, RZ ;  /* 0x00000010382f7819 */ /* 0x042fe400000006ff */
[----:B------:R-:W-:Y:S02]  /*82f0*/  LOP3.LUT R50, R56, 0xffff0000, RZ, 0xc0, !PT ;  /* 0xffff000038327812 */ /* 0x000fe400078ec0ff */
[C---:B------:R-:W-:Y:S02]  /*8300*/  SHF.L.U32 R51, R57.reuse, 0x10, RZ ;  /* 0x0000001039337819 */ /* 0x040fe400000006ff */
[----:B------:R-:W-:Y:S02]  /*8310*/  LOP3.LUT R52, R57, 0xffff0000, RZ, 0xc0, !PT ;  /* 0xffff000039347812 */ /* 0x000fe400078ec0ff */
[C---:B------:R-:W-:Y:S02]  /*8320*/  SHF.L.U32 R53, R58.reuse, 0x10, RZ ;  /* 0x000000103a357819 */ /* 0x040fe400000006ff */
[----:B------:R-:W-:Y:S01]  /*8330*/  LOP3.LUT R54, R58, 0xffff0000, RZ, 0xc0, !PT ;  /* 0xffff00003a367812 */ /* 0x000fe200078ec0ff */
[----:B------:R-:W1:Y:S01]  /*8340*/  LDTM.x32 R4, tmem[UR4+0x40] ;  /* 0x00004004000479ee */ /* 0x000e6200082c0000 */
[C---:B------:R-:W-:Y:S01]  /*8350*/  SHF.L.U32 R55, R59.reuse, 0x10, RZ ;  /* 0x000000103b377819 */ /* 0x040fe200000006ff */
[----:B------:R-:W-:Y:S01]  /*8360*/  NOP ;  /* 0x0000000000007918 */ /* 0x000fe20000000000 */
[----:B------:R-:W-:Y:S02]  /*8370*/  LOP3.LUT R56, R59, 0xffff0000, RZ, 0xc0, !PT ;  /* 0xffff00003b387812 */ /* 0x000fe400078ec0ff */
[C---:B------:R-:W-:Y:S02]  /*8380*/  SHF.L.U32 R57, R64.reuse, 0x10, RZ ;  /* 0x0000001040397819 */ /* 0x040fe400000006ff */
[----:B------:R-:W-:Y:S02]  /*8390*/  LOP3.LUT R58, R64, 0xffff0000, RZ, 0xc0, !PT ;  /* 0xffff0000403a7812 */ /* 0x000fe400078ec0ff */
[C---:B------:R-:W-:Y:S02]  /*83a0*/  SHF.L.U32 R59, R65.reuse, 0x10, RZ ;  /* 0x00000010413b7819 */ /* 0x040fe400000006ff */
[----:B------:R-:W-:Y:S02]  /*83b0*/  LOP3.LUT R60, R65, 0xffff0000, RZ, 0xc0, !PT ;  /* 0xffff0000413c7812 */ /* 0x000fe400078ec0ff */
[C---:B------:R-:W-:Y:S02]  /*83c0*/  SHF.L.U32 R61, R66.reuse, 0x10, RZ ;  /* 0x00000010423d7819 */ /* 0x040fe400000006ff */
[----:B------:R-:W-:Y:S02]  /*83d0*/  LOP3.LUT R62, R66, 0xffff0000, RZ, 0xc0, !PT ;  /* 0xffff0000423e7812 */ /* 0x000fe400078ec0ff */
[C---:B------:R-:W-:Y:S02]  /*83e0*/  SHF.L.U32 R63, R67.reuse, 0x10, RZ ;  /* 0x00000010433f7819 */ /* 0x040fe400000006ff */
[----:B------:R-:W-:Y:S02]  /*83f0*/  IADD3 R112, PT, PT, R112, 0xa0, RZ ;  /* 0x000000a070707810 */ /* 0x000fe40007ffe0ff */
[----:B------:R-:W-:Y:S02]  /*8400*/  LOP3.LUT R64, R67, 0xffff0000, RZ, 0xc0, !PT ;  /* 0xffff000043407812 */ /* 0x000fe400078ec0ff */
[----:B------:R-:W-:Y:S01]  /*8410*/  SHF.L.U32 R65, R72, 0x10, RZ ;  /* 0x0000001048417819 */ /* 0x000fe200000006ff */
[----:B-1----:R-:W-:Y:S01]  /*8420*/  FMUL R4, R46, R4 ;  /* 0x000000042e047220 */ /* 0x002fe20000400000 */
[----:B------:R-:W-:Y:S01]  /*8430*/  LOP3.LUT R66, R72, 0xffff0000, RZ, 0xc0, !PT ;  /* 0xffff000048427812 */ /* 0x000fe200078ec0ff */
[----:B------:R-:W-:Y:S01]  /*8440*/  FMUL R5, R46, R5 ;  /* 0x000000052e057220 */ /* 0x000fe20000400000 */
[----:B------:R-:W-:Y:S01]  /*8450*/  LOP3.LUT R112, R112, 0xfefffff8, RZ, 0xc0, !PT ;  /* 0xfefffff870707812 */ /* 0x000fe200078ec0ff */
[C---:B------:R-:W-:Y:S01]  /*8460*/  FFMA R4, R49.reuse, R47, R4 ;  /* 0x0000002f31047223 */ /* 0x040fe20000000004 */
[C---:B------:R-:W-:Y:S01]  /*8470*/  FMUL R6, R46.reuse, R6 ;  /* 0x000000062e067220 */ /* 0x040fe20000400000 */
[----:B------:R-:W-:Y:S01]  /*8480*/  FFMA R5, R49, R50, R5 ;  /* 0x0000003231057223 */ /* 0x000fe20000000005 */
[----:B------:R-:W-:Y:S01]  /*8490*/  SHF.L.U32 R67, R73, 0x10, RZ ;  /* 0x0000001049437819 */ /* 0x000fe200000006ff */
[----:B------:R1:W-:Y:S01]  /*84a0*/  SYNCS.ARRIVE.TRANS64.RED.A1T0 RZ, [R112+URZ], RZ ;  /* 0x000000ff70ff79a7 */ /* 0x0003e200081004ff */
[----:B------:R-:W-:Y:S01]  /*84b0*/  FFMA R6, R49, R51, R6 ;  /* 0x0000003331067223 */ /* 0x000fe20000000006 */
[C---:B------:R-:W-:Y:S01]  /*84c0*/  FMUL R7, R46.reuse, R7 ;  /* 0x000000072e077220 */ /* 0x040fe20000400000 */
[----:B------:R-:W-:Y:S01]  /*84d0*/  F2FP.BF16.F32.PACK_AB R4, R5, R4 ;  /* 0x000000040504723e */ /* 0x000fe200000010ff */
[C---:B------:R-:W-:Y:S01]  /*84e0*/  FMUL R8, R46.reuse, R8 ;  /* 0x000000082e087220 */ /* 0x040fe20000400000 */
[----:B------:R-:W-:Y:S01]  /*84f0*/  FMUL R9, R46, R9 ;  /* 0x000000092e097220 */ /* 0x000fe20000400000 */
[----:B------:R-:W-:Y:S01]  /*8500*/  LOP3.LUT R68, R73, 0xffff0000, RZ, 0xc0, !PT ;  /* 0xffff000049447812 */ /* 0x000fe200078ec0ff */
[C---:B------:R-:W-:Y:S01]  /*8510*/  FFMA R7, R49.reuse, R52, R7 ;  /* 0x0000003431077223 */ /* 0x040fe20000000007 */
[C---:B------:R-:W-:Y:S01]  /*8520*/  FFMA R8, R49.reuse, R53, R8 ;  /* 0x0000003531087223 */ /* 0x040fe20000000008 */
[----:B------:R-:W-:Y:S01]  /*8530*/  SHF.L.U32 R69, R74, 0x10, RZ ;  /* 0x000000104a457819 */ /* 0x000fe200000006ff */
[----:B------:R-:W-:Y:S01]  /*8540*/  FFMA R9, R49, R54, R9 ;  /* 0x0000003631097223 */ /* 0x000fe20000000009 */
[C---:B------:R-:W-:Y:S01]  /*8550*/  FMUL R10, R46.reuse, R10 ;  /* 0x0000000a2e0a7220 */ /* 0x040fe20000400000 */
[----:B------:R-:W-:Y:S01]  /*8560*/  F2FP.BF16.F32.PACK_AB R5, R7, R6 ;  /* 0x000000060705723e */ /* 0x000fe200000010ff */
[C---:B------:R-:W-:Y:S01]  /*8570*/  FMUL R11, R46.reuse, R11 ;  /* 0x0000000b2e0b7220 */ /* 0x040fe20000400000 */
[----:B------:R-:W-:Y:S01]  /*8580*/  FMUL R0, R46, R12 ;  /* 0x0000000c2e007220 */ /* 0x000fe20000400000 */
[----:B------:R-:W-:Y:S01]  /*8590*/  F2FP.BF16.F32.PACK_AB R6, R9, R8 ;  /* 0x000000080906723e */ /* 0x000fe200000010ff */
[C---:B------:R-:W-:Y:S01]  /*85a0*/  FFMA R10, R49.reuse, R55, R10 ;  /* 0x00000037310a7223 */ /* 0x040fe2000000000a */
[C---:B------:R-:W-:Y:S01]  /*85b0*/  FFMA R11, R49.reuse, R56, R11 ;  /* 0x00000038310b7223 */ /* 0x040fe2000000000b */
[----:B------:R-:W-:Y:S01]  /*85c0*/  LOP3.LUT R70, R74, 0xffff0000, RZ, 0xc0, !PT ;  /* 0xffff00004a467812 */ /* 0x000fe200078ec0ff */
[----:B------:R-:W-:Y:S01]  /*85d0*/  FFMA R0, R49, R57, R0 ;  /* 0x0000003931007223 */ /* 0x000fe20000000000 */
[C---:B------:R-:W-:Y:S01]  /*85e0*/  FMUL R2, R46.reuse, R13 ;  /* 0x0000000d2e027220 */ /* 0x040fe20000400000 */
[----:B------:R-:W-:Y:S01]  /*85f0*/  SHF.L.U32 R71, R75, 0x10, RZ ;  /* 0x000000104b477819 */ /* 0x000fe200000006ff */
[C---:B------:R-:W-:Y:S01]  /*8600*/  FMUL R3, R46.reuse, R14 ;  /* 0x0000000e2e037220 */ /* 0x040fe20000400000 */
[----:B------:R-:W-:Y:S01]  /*8610*/  F2FP.BF16.F32.PACK_AB R7, R11, R10 ;  /* 0x0000000a0b07723e */ /* 0x000fe200000010ff */
[----:B------:R-:W-:Y:S01]  /*8620*/  FFMA R2, R49, R58, R2 ;  /* 0x0000003a31027223 */ /* 0x000fe20000000002 */
[C---:B------:R-:W-:Y:S01]  /*8630*/  FMUL R15, R46.reuse, R15 ;  /* 0x0000000f2e0f7220 */ /* 0x040fe20000400000 */
[C---:B------:R-:W-:Y:S01]  /*8640*/  FMUL R12, R46.reuse, R16 ;  /* 0x000000102e0c7220 */ /* 0x040fe20000400000 */
[----:B------:R-:W-:Y:S01]  /*8650*/  FMUL R13, R46, R17 ;  /* 0x000000112e0d7220 */ /* 0x000fe20000400000 */
[----:B------:R1:W-:Y:S01]  /*8660*/  STS.128 [R104+0x4000], R4 ;  /* 0x0040000468007388 */ /* 0x0003e20000000c00 */
[----:B------:R-:W-:Y:S01]  /*8670*/  LOP3.LUT R72, R75, 0xffff0000, RZ, 0xc0, !PT ;  /* 0xffff00004b487812 */ /* 0x000fe200078ec0ff */
[C---:B------:R-:W-:Y:S01]  /*8680*/  FFMA R3, R49.reuse, R59, R3 ;  /* 0x0000003b31037223 */ /* 0x040fe20000000003 */
[----:B------:R-:W-:Y:S01]  /*8690*/  SHF.L.U32 R73, R80, 0x10, RZ ;  /* 0x0000001050497819 */ /* 0x000fe200000006ff */
[C---:B------:R-:W-:Y:S01]  /*86a0*/  FFMA R15, R49.reuse, R60, R15 ;  /* 0x0000003c310f7223 */ /* 0x040fe2000000000f */
[----:B------:R-:W-:Y:S01]  /*86b0*/  F2FP.BF16.F32.PACK_AB R8, R2, R0 ;  /* 0x000000000208723e */ /* 0x000fe200000010ff */
[C---:B------:R-:W-:Y:S01]  /*86c0*/  FFMA R12, R49.reuse, R61, R12 ;  /* 0x0000003d310c7223 */ /* 0x040fe2000000000c */
[C---:B------:R-:W-:Y:S01]  /*86d0*/  FFMA R13, R49.reuse, R62, R13 ;  /* 0x0000003e310d7223 */ /* 0x040fe2000000000d */
[C---:B------:R-:W-:Y:S01]  /*86e0*/  FMUL R14, R46.reuse, R18 ;  /* 0x000000122e0e7220 */ /* 0x040fe20000400000 */
[C---:B------:R-:W-:Y:S01]  /*86f0*/  FMUL R19, R46.reuse, R19 ;  /* 0x000000132e137220 */ /* 0x040fe20000400000 */
[C---:B------:R-:W-:Y:S01]  /*8700*/  FMUL R16, R46.reuse, R20 ;  /* 0x000000142e107220 */ /* 0x040fe20000400000 */
[C---:B------:R-:W-:Y:S01]  /*8710*/  FMUL R17, R46.reuse, R21 ;  /* 0x000000152e117220 */ /* 0x040fe20000400000 */
[C---:B------:R-:W-:Y:S01]  /*8720*/  FFMA R14, R49.reuse, R63, R14 ;  /* 0x0000003f310e7223 */ /* 0x040fe2000000000e */
        /* <DEDUP_REMOVED lines=9> */
[----:B------:R-:W-:Y:S01]  /*87c0*/  FFMA R23, R49, R68, R23 ;  /* 0x0000004431177223 */ /* 0x000fe20000000017 */
[C---:B------:R-:W-:Y:S01]  /*87d0*/  FMUL R27, R46.reuse, R27 ;  /* 0x0000001b2e1b7220 */ /* 0x040fe20000400000 */
[----:B------:R-:W-:Y:S01]  /*87e0*/  F2FP.BF16.F32.PACK_AB R9, R15, R3 ;  /* 0x000000030f09723e */ /* 0x000fe200000010ff */
[----:B------:R-:W-:Y:S01]  /*87f0*/  FFMA R20, R49, R69, R20 ;  /* 0x0000004531147223 */ /* 0x000fe20000000014 */
[----:B------:R-:W-:Y:S01]  /*8800*/  F2FP.BF16.F32.PACK_AB R10, R13, R12 ;  /* 0x0000000c0d0a723e */ /* 0x000fe200000010ff */
[----:B------:R-:W-:Y:S01]  /*8810*/  FMUL R24, R46, R28 ;  /* 0x0000001c2e187220 */ /* 0x000fe20000400000 */
[----:B------:R-:W-:Y:S01]  /*8820*/  F2FP.BF16.F32.PACK_AB R11, R19, R14 ;  /* 0x0000000e130b723e */ /* 0x000fe200000010ff */
[----:B------:R-:W-:Y:S01]  /*8830*/  FFMA R21, R49, R70, R21 ;  /* 0x0000004631157223 */ /* 0x000fe20000000015 */
[----:B------:R-:W-:Y:S01]  /*8840*/  LOP3.LUT R74, R80, 0xffff0000, RZ, 0xc0, !PT ;  /* 0xffff0000504a7812 */ /* 0x000fe200078ec0ff */
[C---:B------:R-:W-:Y:S01]  /*8850*/  FMUL R25, R46.reuse, R29 ;  /* 0x0000001d2e197220 */ /* 0x040fe20000400000 */
[----:B------:R-:W-:Y:S01]  /*8860*/  SHF.L.U32 R75, R81, 0x10, RZ ;  /* 0x00000010514b7819 */ /* 0x000fe200000006ff */
[----:B------:R1:W-:Y:S01]  /*8870*/  STS.128 [R103+0x4010], R8 ;  /* 0x0040100867007388 */ /* 0x0003e20000000c00 */
[----:B------:R-:W-:Y:S01]  /*8880*/  FFMA R22, R49, R71, R22 ;  /* 0x0000004731167223 */ /* 0x000fe20000000016 */
[----:B------:R-:W-:Y:S01]  /*8890*/  LOP3.LUT R76, R81, 0xffff0000, RZ, 0xc0, !PT ;  /* 0xffff0000514c7812 */ /* 0x000fe200078ec0ff */
[----:B------:R-:W-:Y:S01]  /*88a0*/  FMUL R26, R46, R30 ;  /* 0x0000001e2e1a7220 */ /* 0x000fe20000400000 */
[C---:B------:R-:W-:Y:S01]  /*88b0*/  FFMA R27, R49.reuse, R72, R27 ;  /* 0x00000048311b7223 */ /* 0x040fe2000000001b */
[----:B------:R-:W-:Y:S01]  /*88c0*/  SHF.L.U32 R77, R82, 0x10, RZ ;  /* 0x00000010524d7819 */ /* 0x000fe200000006ff */
[----:B------:R-:W-:Y:S01]  /*88d0*/  FMUL R31, R46, R31 ;  /* 0x0000001f2e1f7220 */ /* 0x000fe20000400000 */
[C---:B------:R-:W-:Y:S01]  /*88e0*/  FFMA R24, R49.reuse, R73, R24 ;  /* 0x0000004931187223 */ /* 0x040fe20000000018 */
[----:B------:R-:W-:Y:S01]  /*88f0*/  LOP3.LUT R78, R82, 0xffff0000, RZ, 0xc0, !PT ;  /* 0xffff0000524e7812 */ /* 0x000fe200078ec0ff */
[C---:B------:R-:W-:Y:S01]  /*8900*/  FMUL R28, R46.reuse, R32 ;  /* 0x000000202e1c7220 */ /* 0x040fe20000400000 */
[----:B------:R-:W-:Y:S01]  /*8910*/  FFMA R25, R49, R74, R25 ;  /* 0x0000004a31197223 */ /* 0x000fe20000000019 */
[----:B------:R-:W-:Y:S01]  /*8920*/  SHF.L.U32 R79, R83, 0x10, RZ ;  /* 0x00000010534f7819 */ /* 0x000fe200000006ff */
[C---:B------:R-:W-:Y:S01]  /*8930*/  FMUL R29, R46.reuse, R33 ;  /* 0x000000212e1d7220 */ /* 0x040fe20000400000 */
[----:B------:R-:W-:Y:S01]  /*8940*/  F2FP.BF16.F32.PACK_AB R16, R17, R16 ;  /* 0x000000101110723e */ /* 0x000fe200000010ff */
[----:B------:R-:W-:Y:S01]  /*8950*/  FFMA R26, R49, R75, R26 ;  /* 0x0000004b311a7223 */ /* 0x000fe2000000001a */
[----:B------:R-:W-:Y:S01]  /*8960*/  LOP3.LUT R80, R83, 0xffff0000, RZ, 0xc0, !PT ;  /* 0xffff000053507812 */ /* 0x000fe200078ec0ff */
[C---:B------:R-:W-:Y:S01]  /*8970*/  FMUL R30, R46.reuse, R34 ;  /* 0x000000222e1e7220 */ /* 0x040fe20000400000 */
[----:B------:R-:W-:Y:S01]  /*8980*/  F2FP.BF16.F32.PACK_AB R17, R23, R18 ;  /* 0x000000121711723e */ /* 0x000fe200000010ff */
[----:B------:R-:W-:Y:S01]  /*8990*/  FFMA R31, R49, R76, R31 ;  /* 0x0000004c311f7223 */ /* 0x000fe2000000001f */
[----:B------:R-:W-:Y:S01]  /*89a0*/  FMUL R35, R46, R35 ;  /* 0x000000232e237220 */ /* 0x000fe20000400000 */
[----:B------:R-:W-:Y:S01]  /*89b0*/  F2FP.BF16.F32.PACK_AB R18, R21, R20 ;  /* 0x000000141512723e */ /* 0x000fe200000010ff */
[----:B------:R-:W-:Y:S01]  /*89c0*/  FFMA R28, R49, R77, R28 ;  /* 0x0000004d311c7223 */ /* 0x000fe2000000001c */
[----:B------:R-:W-:Y:S01]  /*89d0*/  F2FP.BF16.F32.PACK_AB R19, R27, R22 ;  /* 0x000000161b13723e */ /* 0x000fe200000010ff */
[C---:B------:R-:W-:Y:S01]  /*89e0*/  FFMA R29, R49.reuse, R78, R29 ;  /* 0x0000004e311d7223 */ /* 0x040fe2000000001d */
[C---:B------:R-:W-:Y:S01]  /*89f0*/  FFMA R30, R49.reuse, R79, R30 ;  /* 0x0000004f311e7223 */ /* 0x040fe2000000001e */
[----:B------:R-:W-:Y:S01]  /*8a00*/  FFMA R35, R49, R80, R35 ;  /* 0x0000005031237223 */ /* 0x000fe20000000023 */
[----:B------:R-:W-:Y:S01]  /*8a10*/  F2FP.BF16.F32.PACK_AB R24, R25, R24 ;  /* 0x000000181918723e */ /* 0x000fe200000010ff */
[----:B------:R1:W-:Y:S01]  /*8a20*/  STS.128 [R102+0x4020], R16 ;  /* 0x0040201066007388 */ /* 0x0003e20000000c00 */
[----:B------:R-:W-:Y:S02]  /*8a30*/  F2FP.BF16.F32.PACK_AB R25, R31, R26 ;  /* 0x0000001a1f19723e */ /* 0x000fe400000010ff */
        /* <DEDUP_REMOVED lines=20> */
.L_x_131:
[----:B------:R-:W-:Y:S05]  /*8b80*/  BSYNC.RECONVERGENT B0 ;  /* 0x0000000000007941 */ /* 0x000fea0003800200 */
.L_x_130:
[----:B------:R-:W-:Y:S01]  /*8b90*/  BAR.SYNC.DEFER_BLOCKING 0x1, 0x80 ;  /* 0x0042000000007b1d */ /* 0x000fe20000010000 */
[----:B------:R-:W-:Y:S01]  /*8ba0*/  UIADD3 UR4, UPT, UPT, UR39, 0x1, URZ ;  /* 0x0000000127047890 */ /* 0x000fe2000fffe0ff */
[----:B------:R-:W-:Y:S03]  /*8bb0*/  IADD3 R48, PT, PT, R48, 0x1, RZ ;  /* 0x0000000130307810 */ /* 0x000fe60007ffe0ff */
[----:B------:R-:W-:Y:S09]  /*8bc0*/  UISETP.GT.U32.AND UP0, UPT, UR4, -0x3, UPT ;  /* 0xfffffffd0400788c */ /* 0x000ff2000bf04070 */
[----:B------:R-:W-:Y:S05]  /*8bd0*/  BRA.U UP0, `(.L_x_132) ;  /* 0x0000000100287547 */ /* 0x000fea000b800000 */
[----:B------:R-:W-:Y:S01]  /*8be0*/  ISETP.NE.AND P0, PT, R111, RZ, PT ;  /* 0x000000ff6f00720c */ /* 0x000fe20003f05270 */
[----:B------:R-:W-:Y:S01]  /*8bf0*/  IMAD.U32 R2, RZ, RZ, UR38 ;  /* 0x00000026ff027e24 */ /* 0x000fe2000f8e00ff */
[----:B------:R-:W-:Y:S01]  /*8c00*/  UIADD3 UR4, UPT, UPT, UR38, 0x1, URZ ;  /* 0x0000000126047890 */ /* 0x000fe2000fffe0ff */
[----:B------:R-:W-:Y:S03]  /*8c10*/  IMAD.U32 R0, RZ, RZ, UR37 ;  /* 0x00000025ff007e24 */ /* 0x000fe6000f8e00ff */
[----:B------:R-:W-:Y:S04]  /*8c20*/  UISETP.NE.AND UP0, UPT, UR4, 0x3, UPT ;  /* 0x000000030400788c */ /* 0x000fe8000bf05270 */
[----:B------:R-:W-:Y:S03]  /*8c30*/  USEL UR38, UR4, URZ, UP0 ;  /* 0x000000ff04267287 */ /* 0x000fe60008000000 */
[----:B------:R-:W-:Y:S05]  /*8c40*/  @P0 LEA R2, R2, UR36, 0x3 ;  /* 0x0000002402020c11 */ /* 0x000fea000f8e18ff */
[----:B------:R-:W-:Y:S05]  /*8c50*/  @P0 VIADD R2, R2, 0x38 ;  /* 0x0000003802020836 */ /* 0x000fea0000000000 */
[----:B------:R-:W-:Y:S04]  /*8c60*/  @P0 PRMT R0, R0, 0x654, R2 ;  /* 0x0000065400000816 */ /* 0x000fe80000000002 */
[----:B------:R2:W-:Y:S03]  /*8c70*/  @P0 SYNCS.ARRIVE.TRANS64.RED.A1T0 RZ, [R0+URZ], RZ ;  /* 0x000000ff00ff09a7 */ /* 0x0005e600081004ff */
.L_x_132:
[----:B------:R-:W-:Y:S01]  /*8c80*/  ISETP.NE.AND P2, PT, R107, RZ, PT ;  /* 0x000000ff6b00720c */ /* 0x000fe20003f45270 */
[----:B------:R-:W-:Y:S01]  /*8c90*/  UIADD3 UR39, UPT, UPT, UR39, 0x3, URZ ;  /* 0x0000000327277890 */ /* 0x000fe2000fffe0ff */
[----:B------:R-:W-:Y:S01]  /*8ca0*/  ISETP.NE.AND P0, PT, R109, 0x2, PT ;  /* 0x000000026d00780c */ /* 0x000fe20003f05270 */
[----:B------:R-:W-:Y:S01]  /*8cb0*/  IMAD.IADD R15, R44, 0x1, R90 ;  /* 0x000000012c0f7824 */ /* 0x000fe200078e025a */
[----:B------:R-:W-:Y:S01]  /*8cc0*/  ISETP.NE.AND P1, PT, R48, 0x4, PT ;  /* 0x000000043000780c */ /* 0x000fe20003f25270 */
[----:B------:R-:W-:Y:S01]  /*8cd0*/  IMAD.IADD R14, R45, 0x1, R91 ;  /* 0x000000012d0e7824 */ /* 0x000fe200078e025b */
[----:B------:R-:W-:Y:S02]  /*8ce0*/  SEL R2, RZ, 0x1, P0 ;  /* 0x00000001ff027807 */ /* 0x000fe40000000000 */
[----:B--2---:R-:W-:Y:S02]  /*8cf0*/  SEL R0, RZ, 0x1, P1 ;  /* 0x00000001ff007807 */ /* 0x004fe40000800000 */
[----:B------:R-:W-:Y:S02]  /*8d00*/  LOP3.LUT R99, R99, R2, RZ, 0x3c, !PT ;  /* 0x0000000263637212 */ /* 0x000fe400078e3cff */
[----:B------:R-:W-:Y:S02]  /*8d10*/  LOP3.LUT R100, R100, R0, RZ, 0x3c, !PT ;  /* 0x0000000064647212 */ /* 0x000fe400078e3cff */
[----:B------:R-:W-:Y:S02]  /*8d20*/  @P2 R2UR UR60, R98 ;  /* 0x00000000623c22ca */ /* 0x000fe400000e0000 */
[----:B------:R-:W-:Y:S02]  /*8d30*/  SEL R109, R109, RZ, P0 ;  /* 0x000000ff6d6d7207 */ /* 0x000fe40000000000 */
[----:B------:R-:W-:Y:S01]  /*8d40*/  SEL R48, R48, RZ, P1 ;  /* 0x000000ff30307207 */ /* 0x000fe20000800000 */
[----:B------:R-:W-:Y:S10]  /*8d50*/  @P2 BRA `(.L_x_133) ;  /* 0xffffffcc00582947 */ /* 0x000ff4000383ffff */
[----:B------:R-:W-:-:S09]  /*8d60*/  UISETP.NE.AND UP0, UPT, UR50, URZ, UPT ;  /* 0x000000ff3200728c */ /* 0x000fd2000bf05270 */
[----:B------:R-:W-:Y:S05]  /*8d70*/  BRA.U !UP0, `(.L_x_134) ;  /* 0x0000000108487547 */ /* 0x000fea000b800000 */
[----:B------:R-:W2:Y:S02]  /*8d80*/  LDCU.64 UR4, c[0x0][0x890] ;  /* 0x00011200ff0477ac */ /* 0x000ea40008000a00 */
[----:B--2---:R-:W-:-:S04]  /*8d90*/  UISETP.NE.U32.AND UP0, UPT, UR4, URZ, UPT ;  /* 0x000000ff0400728c */ /* 0x004fc8000bf05070 */
[----:B------:R-:W-:-:S09]  /*8da0*/  UISETP.NE.AND.EX UP0, UPT, UR5, URZ, UPT, UP0 ;  /* 0x000000ff0500728c */ /* 0x000fd2000bf05300 */
[----:B------:R-:W-:Y:S05]  /*8db0*/  BRA.U UP0, `(.L_x_135) ;  /* 0x00000001000c7547 */ /* 0x000fea000b800000 */
[----:B------:R-:W-:-:S13]  /*8dc0*/  FSETP.NEU.AND P0, PT, R49, RZ, PT ;  /* 0x000000ff3100720b */ /* 0x000fda0003f0d000 */
[----:B------:R-:W-:Y:S05]  /*8dd0*/  @!P0 EXIT ;  /* 0x000000000000894d */ /* 0x000fea0003800000 */
[----:B------:R-:W-:Y:S05]  /*8de0*/  BRA `(.L_x_134) ;  /* 0x00000000002c7947 */ /* 0x000fea0003800000 */
.L_x_135:
[----:B------:R-:W-:Y:S01]  /*8df0*/  ISETP.NE.AND P0, PT, R108, RZ, PT ;  /* 0x000000ff6c00720c */ /* 0x000fe20003f05270 */
[----:B------:R-:W-:-:S12]  /*8e00*/  BSSY.RECONVERGENT B0, `(.L_x_134) ;  /* 0x0000009000007945 */ /* 0x000fd80003800200 */
[----:B------:R-:W-:Y:S05]  /*8e10*/  @P0 BRA `(.L_x_136) ;  /* 0x0000000000140947 */ /* 0x000fea0003800000 */
[----:B------:R-:W2:Y:S02]  /*8e20*/  LDCU.64 UR4, c[0x0][0x888] ;  /* 0x00011100ff0477ac */ /* 0x000ea40008000a00 */
[----:B--2---:R-:W-:-:S04]  /*8e30*/  ISETP.NE.U32.AND P0, PT, RZ, UR4, PT ;  /* 0x00000004ff007c0c */ /* 0x004fc8000bf05070 */
[----:B------:R-:W-:-:S13]  /*8e40*/  ISETP.NE.AND.EX P0, PT, RZ, UR5, PT, P0 ;  /* 0x00000005ff007c0c */ /* 0x000fda000bf05300 */
[----:B------:R-:W-:Y:S05]  /*8e50*/  @!P0 EXIT ;  /* 0x000000000000894d */ /* 0x000fea0003800000 */
[----:B------:R-:W-:Y:S05]  /*8e60*/  BRA `(.L_x_137) ;  /* 0x0000000000087947 */ /* 0x000fea0003800000 */
.L_x_136:
[----:B------:R-:W-:-:S13]  /*8e70*/  FSETP.NEU.AND P0, PT, R49, RZ, PT ;  /* 0x000000ff3100720b */ /* 0x000fda0003f0d000 */
[----:B------:R-:W-:Y:S05]  /*8e80*/  @!P0 EXIT ;  /* 0x000000000000894d */ /* 0x000fea0003800000 */
.L_x_137:
[----:B------:R-:W-:Y:S05]  /*8e90*/  BSYNC.RECONVERGENT B0 ;  /* 0x0000000000007941 */ /* 0x000fea0003800200 */
.L_x_134:
[----:B------:R-:W-:Y:S01]  /*8ea0*/  ULEA UR4, UR38, UR36, 0x3 ;  /* 0x0000002426047291 */ /* 0x000fe2000f8e18ff */
[----:B------:R-:W-:-:S04]  /*8eb0*/  DEPBAR.LE SB0, 0x0 ;  /* 0x000080000000791a */ /* 0x000fc80000000000 */
[----:B------:R-:W-:-:S04]  /*8ec0*/  UIADD3 UR4, UPT, UPT, UR4, 0x38, URZ ;  /* 0x0000003804047890 */ /* 0x000fc8000fffe0ff */
[----:B------:R-:W-:-:S09]  /*8ed0*/  UPRMT UR4, UR37, 0x654, UR4 ;  /* 0x0000065425047896 */ /* 0x000fd20008000004 */
[----:B------:R-:W-:Y:S01]  /*8ee0*/  SYNCS.ARRIVE.TRANS64.RED.A1T0 RZ, [UR4], RZ ;  /* 0x000000ffffff79a7 */ /* 0x000fe20008100404 */
[----:B------:R-:W-:Y:S05]  /*8ef0*/  EXIT ;  /* 0x000000000000794d */ /* 0x000fea0003800000 */
.L_x_24:
[----:B--2---:R2:W4:Y:S02]  /*8f00*/  SYNCS.PHASECHK.TRANS64.TRYWAIT P0, [R2+URZ+0xd0], R3 ;  /* 0x0000d003020075a7 */ /* 0x00452400080011ff */
[----:B----4-:R-:W-:Y:S05]  /*8f10*/  @!P0 NANOSLEEP.SYNCS 0x989680 ;  /* 0x009896800000895d */ /* 0x010fea0003900000 */
[----:B------:R-:W4:Y:S02]  /*8f20*/  @!P0 SYNCS.PHASECHK.TRANS64 P0, [R2+URZ+0xd0], R3 ;  /* 0x0000d003020085a7 */ /* 0x000f2400080010ff */
[----:B----4-:R-:W-:Y:S05]  /*8f30*/  @!P0 BRA `(.L_x_24) ;  /* 0xfffffffc00f08947 */ /* 0x010fea000383ffff */
[----:B------:R-:W-:Y:S05]  /*8f40*/  BRA `(.L_x_138) ;  /* 0xffffff8800207947 */ /* 0x000fea000383ffff */
.L_x_27:
[----:B------:R-:W-:Y:S07]  /*8f50*/  MOV R2, UR57 ;  /* 0x0000003900027c02 */ /* 0x000fee0008000f00 */
.L_x_139:
[----:B-1----:R1:W2:Y:S02]  /*8f60*/  SYNCS.PHASECHK.TRANS64.TRYWAIT P0, [R2+URZ+0x10], R4 ;  /* 0x00001004020075a7 */ /* 0x0022a400080011ff */
[----:B--2---:R-:W-:Y:S05]  /*8f70*/  @!P0 NANOSLEEP.SYNCS 0x989680 ;  /* 0x009896800000895d */ /* 0x004fea0003900000 */
[----:B------:R-:W2:Y:S02]  /*8f80*/  @!P0 SYNCS.PHASECHK.TRANS64 P0, [R2+URZ+0x10], R4 ;  /* 0x00001004020085a7 */ /* 0x000ea400080010ff */
[----:B--2---:R-:W-:Y:S05]  /*8f90*/  @!P0 BRA `(.L_x_139) ;  /* 0xfffffffc00f08947 */ /* 0x004fea000383ffff */
[----:B------:R-:W-:Y:S05]  /*8fa0*/  BRA `(.L_x_26) ;  /* 0xffffff8800887947 */ /* 0x000fea000383ffff */
.L_x_34:
[----:B-1----:R-:W-:Y:S07]  /*8fb0*/  MOV R2, UR57 ;  /* 0x0000003900027c02 */ /* 0x002fee0008000f00 */
.L_x_140:
[----:B-1----:R1:W2:Y:S02]  /*8fc0*/  SYNCS.PHASECHK.TRANS64.TRYWAIT P0, [R2+URZ+0x10], R4 ;  /* 0x00001004020075a7 */ /* 0x0022a400080011ff */
[----:B--2---:R-:W-:Y:S05]  /*8fd0*/  @!P0 NANOSLEEP.SYNCS 0x989680 ;  /* 0x009896800000895d */ /* 0x004fea0003900000 */
[----:B------:R-:W2:Y:S02]  /*8fe0*/  @!P0 SYNCS.PHASECHK.TRANS64 P0, [R2+URZ+0x10], R4 ;  /* 0x00001004020085a7 */ /* 0x000ea400080010ff */
[----:B--2---:R-:W-:Y:S05]  /*8ff0*/  @!P0 BRA `(.L_x_140) ;  /* 0xfffffffc00f08947 */ /* 0x004fea000383ffff */
[----:B------:R-:W-:Y:S05]  /*9000*/  BRA `(.L_x_33) ;  /* 0xffffff8c00c87947 */ /* 0x000fea000383ffff */
.L_x_39:
[----:B-1----:R1:W2:Y:S02]  /*9010*/  SYNCS.PHASECHK.TRANS64.TRYWAIT P0, [R2+URZ+0x60], R3 ;  /* 0x00006003020075a7 */ /* 0x0022a400080011ff */
[----:B--2---:R-:W-:Y:S05]  /*9020*/  @!P0 NANOSLEEP.SYNCS 0x989680 ;  /* 0x009896800000895d */ /* 0x004fea0003900000 */
[----:B------:R-:W2:Y:S02]  /*9030*/  @!P0 SYNCS.PHASECHK.TRANS64 P0, [R2+URZ+0x60], R3 ;  /* 0x00006003020085a7 */ /* 0x000ea400080010ff */
[----:B--2---:R-:W-:Y:S05]  /*9040*/  @!P0 BRA `(.L_x_39) ;  /* 0xfffffffc00f08947 */ /* 0x004fea000383ffff */
[----:B------:R-:W-:Y:S05]  /*9050*/  BRA `(.L_x_141) ;  /* 0xffffff9000e87947 */ /* 0x000fea000383ffff */
.L_x_43:
[----:B---3--:R-:W-:-:S07]  /*9060*/  MOV R0, UR4 ;  /* 0x0000000400007c02 */ /* 0x008fce0008000f00 */
.L_x_142:
[----:B-1----:R1:W2:Y:S02]  /*9070*/  SYNCS.PHASECHK.TRANS64.TRYWAIT P0, [R0+URZ], R2 ;  /* 0x00000002000075a7 */ /* 0x0022a400080011ff */
[----:B--2---:R-:W-:Y:S05]  /*9080*/  @!P0 NANOSLEEP.SYNCS 0x989680 ;  /* 0x009896800000895d */ /* 0x004fea0003900000 */
[----:B------:R-:W2:Y:S02]  /*9090*/  @!P0 SYNCS.PHASECHK.TRANS64 P0, [R0+URZ], R2 ;  /* 0x00000002000085a7 */ /* 0x000ea400080010ff */
[----:B--2---:R-:W-:Y:S05]  /*90a0*/  @!P0 BRA `(.L_x_142) ;  /* 0xfffffffc00f08947 */ /* 0x004fea000383ffff */
[----:B------:R-:W-:Y:S05]  /*90b0*/  BRA `(.L_x_143) ;  /* 0xffffff9800587947 */ /* 0x000fea000383ffff */
.L_x_46:
[----:B-1----:R1:W2:Y:S02]  /*90c0*/  SYNCS.PHASECHK.TRANS64.TRYWAIT P0, [R0+URZ+0xc0], R4 ;  /* 0x0000c004000075a7 */ /* 0x0022a400080011ff */
[----:B--2---:R-:W-:Y:S05]  /*90d0*/  @!P0 NANOSLEEP.SYNCS 0x989680 ;  /* 0x009896800000895d */ /* 0x004fea0003900000 */
[----:B------:R-:W2:Y:S02]  /*90e0*/  @!P0 SYNCS.PHASECHK.TRANS64 P0, [R0+URZ+0xc0], R4 ;  /* 0x0000c004000085a7 */ /* 0x000ea400080010ff */
[----:B--2---:R-:W-:Y:S05]  /*90f0*/  @!P0 BRA `(.L_x_46) ;  /* 0xfffffffc00f08947 */ /* 0x004fea000383ffff */
[----:B------:R-:W-:Y:S05]  /*9100*/  BRA `(.L_x_144) ;  /* 0xffffff9800b87947 */ /* 0x000fea000383ffff */
.L_x_47:
[----:B------:R-:W-:-:S07]  /*9110*/  MOV R0, UR4 ;  /* 0x0000000400007c02 */ /* 0x000fce0008000f00 */
.L_x_145:
[----:B-1----:R1:W2:Y:S02]  /*9120*/  SYNCS.PHASECHK.TRANS64.TRYWAIT P0, [R0+URZ+0x70], R5 ;  /* 0x00007005000075a7 */ /* 0x0022a400080011ff */
[----:B--2---:R-:W-:Y:S05]  /*9130*/  @!P0 NANOSLEEP.SYNCS 0x989680 ;  /* 0x009896800000895d */ /* 0x004fea0003900000 */
[----:B------:R-:W2:Y:S02]  /*9140*/  @!P0 SYNCS.PHASECHK.TRANS64 P0, [R0+URZ+0x70], R5 ;  /* 0x00007005000085a7 */ /* 0x000ea400080010ff */
[----:B--2---:R-:W-:Y:S05]  /*9150*/  @!P0 BRA `(.L_x_145) ;  /* 0xfffffffc00f08947 */ /* 0x004fea000383ffff */
[----:B------:R-:W-:Y:S05]  /*9160*/  BRA `(.L_x_146) ;  /* 0xffffff9800c87947 */ /* 0x000fea000383ffff */
.L_x_48:
[----:B-1----:R1:W2:Y:S02]  /*9170*/  SYNCS.PHASECHK.TRANS64.TRYWAIT P1, [R0+URZ+0x60], R4 ;  /* 0x00006004000075a7 */ /* 0x0022a400080211ff */
[----:B--2---:R-:W-:Y:S05]  /*9180*/  @!P1 NANOSLEEP.SYNCS 0x989680 ;  /* 0x009896800000995d */ /* 0x004fea0003900000 */
[----:B------:R-:W2:Y:S02]  /*9190*/  @!P1 SYNCS.PHASECHK.TRANS64 P1, [R0+URZ+0x60], R4 ;  /* 0x00006004000095a7 */ /* 0x000ea400080210ff */
[----:B--2---:R-:W-:Y:S05]  /*91a0*/  @!P1 BRA `(.L_x_48) ;  /* 0xfffffffc00f09947 */ /* 0x004fea000383ffff */
[----:B------:R-:W-:Y:S05]  /*91b0*/  BRA `(.L_x_147) ;  /* 0xffffff9800f87947 */ /* 0x000fea000383ffff */
.L_x_51:
[----:B------:R-:W-:-:S07]  /*91c0*/  MOV R0, UR4 ;  /* 0x0000000400007c02 */ /* 0x000fce0008000f00 */
.L_x_148:
[----:B-1----:R1:W2:Y:S02]  /*91d0*/  SYNCS.PHASECHK.TRANS64.TRYWAIT P0, [R0+URZ+0x70], R2 ;  /* 0x00007002000075a7 */ /* 0x0022a400080011ff */
[----:B--2---:R-:W-:Y:S05]  /*91e0*/  @!P0 NANOSLEEP.SYNCS 0x989680 ;  /* 0x009896800000895d */ /* 0x004fea0003900000 */
[----:B------:R-:W2:Y:S02]  /*91f0*/  @!P0 SYNCS.PHASECHK.TRANS64 P0, [R0+URZ+0x70], R2 ;  /* 0x00007002000085a7 */ /* 0x000ea400080010ff */
[----:B--2---:R-:W-:Y:S05]  /*9200*/  @!P0 BRA `(.L_x_148) ;  /* 0xfffffffc00f08947 */ /* 0x004fea000383ffff */
[----:B------:R-:W-:Y:S05]  /*9210*/  BRA `(.L_x_50) ;  /* 0xffffff9c004c7947 */ /* 0x000fea000383ffff */
.L_x_60:
[----:B-1----:R-:W-:-:S04]  /*9220*/  MOV R4, UR5 ;  /* 0x0000000500047c02 */ /* 0x002fc80008000f00 */
[----:B------:R1:W2:Y:S03]  /*9230*/  SYNCS.PHASECHK.TRANS64.TRYWAIT P0, [R4+URZ+0x8], R5 ;  /* 0x00000805040075a7 */ /* 0x0002a600080011ff */
[----:B--2---:R-:W-:Y:S05]  /*9240*/  @!P0 NANOSLEEP.SYNCS 0x989680 ;  /* 0x009896800000895d */ /* 0x004fea0003900000 */
[----:B------:R-:W2:Y:S02]  /*9250*/  @!P0 SYNCS.PHASECHK.TRANS64 P0, [R4+URZ+0x8], R5 ;  /* 0x00000805040085a7 */ /* 0x000ea400080010ff */
[----:B--2---:R-:W-:Y:S05]  /*9260*/  @!P0 BRA `(.L_x_60) ;  /* 0xfffffffc00ec8947 */ /* 0x004fea000383ffff */
[----:B------:R-:W-:Y:S05]  /*9270*/  BRA `(.L_x_59) ;  /* 0xffffffa000087947 */ /* 0x000fea000383ffff */
.L_x_62:
[----:B------:R-:W-:Y:S01]  /*9280*/  BSSY B0, `(.L_x_149) ;  /* 0x0000006000007945 */ /* 0x000fe20003800000 */
[----:B------:R-:W-:-:S07]  /*9290*/  MOV R15, 0xffffffff ;  /* 0xffffffff000f7802 */ /* 0x000fce0000000f00 */
[----:B-1---5:R-:W-:Y:S05]  /*92a0*/  WARPSYNC.COLLECTIVE R15, `(.L_x_150) ;  /* 0x000000000f0c7348 */ /* 0x022fea0003c00000 */
[----:B------:R-:W-:Y:S02]  /*92b0*/  ELECT P6, UR79, PT ;  /* 0x00000000004f782f */ /* 0x000fe400038c0000 */
[----:B------:R-:W-:Y:S01]  /*92c0*/  MOV R14, UR79 ;  /* 0x0000004f000e7c02 */ /* 0x000fe20008000f00 */
[----:B-1---5:R-:W-:Y:S10]  /*92d0*/  ENDCOLLECTIVE ;  /* 0x000000000000791b */ /* 0x022ff40003800000 */
.L_x_150:
[----:B------:R-:W-:Y:S05]  /*92e0*/  BSYNC B0 ;  /* 0x0000000000007941 */ /* 0x000fea0003800000 */
.L_x_149:
[----:B------:R-:W-:Y:S05]  /*92f0*/  BRA `(.L_x_151) ;  /* 0xffffffa0003c7947 */ /* 0x000fea000383ffff */
.L_x_64:
[----:B-1----:R-:W-:-:S04]  /*9300*/  MOV R2, UR5 ;  /* 0x0000000500027c02 */ /* 0x002fc80008000f00 */
[----:B------:R1:W2:Y:S03]  /*9310*/  SYNCS.PHASECHK.TRANS64.TRYWAIT P0, [R2+URZ+0x8], R3 ;  /* 0x00000803020075a7 */ /* 0x0002a600080011ff */
[----:B--2---:R-:W-:Y:S05]  /*9320*/  @!P0 NANOSLEEP.SYNCS 0x989680 ;  /* 0x009896800000895d */ /* 0x004fea0003900000 */
[----:B------:R-:W2:Y:S02]  /*9330*/  @!P0 SYNCS.PHASECHK.TRANS64 P0, [R2+URZ+0x8], R3 ;  /* 0x00000803020085a7 */ /* 0x000ea400080010ff */
[----:B--2---:R-:W-:Y:S05]  /*9340*/  @!P0 BRA `(.L_x_64) ;  /* 0xfffffffc00ec8947 */ /* 0x004fea000383ffff */
[----:B------:R-:W-:Y:S05]  /*9350*/  BRA `(.L_x_63) ;  /* 0xffffffa000407947 */ /* 0x000fea000383ffff */
.L_x_65:
[----:B-1----:R1:W2:Y:S02]  /*9360*/  SYNCS.PHASECHK.TRANS64.TRYWAIT P0, [R0+URZ+0x60], R4 ;  /* 0x00006004000075a7 */ /* 0x0022a400080011ff */
[----:B--2---:R-:W-:Y:S05]  /*9370*/  @!P0 NANOSLEEP.SYNCS 0x989680 ;  /* 0x009896800000895d */ /* 0x004fea0003900000 */
[----:B------:R-:W2:Y:S02]  /*9380*/  @!P0 SYNCS.PHASECHK.TRANS64 P0, [R0+URZ+0x60], R4 ;  /* 0x00006004000085a7 */ /* 0x000ea400080010ff */
[----:B--2---:R-:W-:Y:S05]  /*9390*/  @!P0 BRA `(.L_x_65) ;  /* 0xfffffffc00f08947 */ /* 0x004fea000383ffff */
[----:B------:R-:W-:Y:S05]  /*93a0*/  BRA `(.L_x_152) ;  /* 0xffffffa400587947 */ /* 0x000fea000383ffff */
.L_x_67:
[----:B------:R-:W-:-:S13]  /*93b0*/  R2UR UR6, R4 ;  /* 0x00000000040672ca */ /* 0x000fda00000e0000 */
[----:B------:R-:W-:-:S07]  /*93c0*/  MOV R0, UR6 ;  /* 0x0000000600007c02 */ /* 0x000fce0008000f00 */
.L_x_153:
[----:B-1----:R1:W2:Y:S02]  /*93d0*/  SYNCS.PHASECHK.TRANS64.TRYWAIT P0, [R0+URZ+0xa0], R5 ;  /* 0x0000a005000075a7 */ /* 0x0022a400080011ff */
[----:B--2---:R-:W-:Y:S05]  /*93e0*/  @!P0 NANOSLEEP.SYNCS 0x989680 ;  /* 0x009896800000895d */ /* 0x004fea0003900000 */
[----:B------:R-:W2:Y:S02]  /*93f0*/  @!P0 SYNCS.PHASECHK.TRANS64 P0, [R0+URZ+0xa0], R5 ;  /* 0x0000a005000085a7 */ /* 0x000ea400080010ff */
[----:B--2---:R-:W-:Y:S05]  /*9400*/  @!P0 BRA `(.L_x_153) ;  /* 0xfffffffc00f08947 */ /* 0x004fea000383ffff */
[----:B------:R-:W-:Y:S05]  /*9410*/  BRA `(.L_x_154) ;  /* 0xffffffa400ac7947 */ /* 0x000fea000383ffff */
.L_x_70:
[----:B------:R-:W-:Y:S07]  /*9420*/  MOV R0, UR7 ;  /* 0x0000000700007c02 */ /* 0x000fee0008000f00 */
.L_x_155:
[----:B-1----:R1:W2:Y:S02]  /*9430*/  SYNCS.PHASECHK.TRANS64.TRYWAIT P0, [R0+URZ], R5 ;  /* 0x00000005000075a7 */ /* 0x0022a400080011ff */
[----:B--2---:R-:W-:Y:S05]  /*9440*/  @!P0 NANOSLEEP.SYNCS 0x989680 ;  /* 0x009896800000895d */ /* 0x004fea0003900000 */
[----:B------:R-:W2:Y:S02]  /*9450*/  @!P0 SYNCS.PHASECHK.TRANS64 P0, [R0+URZ], R5 ;  /* 0x00000005000085a7 */ /* 0x000ea400080010ff */
[----:B--2---:R-:W-:Y:S05]  /*9460*/  @!P0 BRA `(.L_x_155) ;  /* 0xfffffffc00f08947 */ /* 0x004fea000383ffff */
[----:B------:R-:W-:Y:S05]  /*9470*/  BRA `(.L_x_69) ;  /* 0xffffffa400c07947 */ /* 0x000fea000383ffff */
.L_x_74:
[----:B-1----:R-:W-:-:S07]  /*9480*/  MOV R0, UR4 ;  /* 0x0000000400007c02 */ /* 0x002fce0008000f00 */
.L_x_156:
[----:B-1----:R1:W2:Y:S02]  /*9490*/  SYNCS.PHASECHK.TRANS64.TRYWAIT P0, [R0+URZ], R3 ;  /* 0x00000003000075a7 */ /* 0x0022a400080011ff */
[----:B--2---:R-:W-:Y:S05]  /*94a0*/  @!P0 NANOSLEEP.SYNCS 0x989680 ;  /* 0x009896800000895d */ /* 0x004fea0003900000 */
[----:B------:R-:W2:Y:S02]  /*94b0*/  @!P0 SYNCS.PHASECHK.TRANS64 P0, [R0+URZ], R3 ;  /* 0x00000003000085a7 */ /* 0x000ea400080010ff */
[----:B--2---:R-:W-:Y:S05]  /*94c0*/  @!P0 BRA `(.L_x_156) ;  /* 0xfffffffc00f08947 */ /* 0x004fea000383ffff */
[----:B------:R-:W-:Y:S05]  /*94d0*/  BRA `(.L_x_157) ;  /* 0xffffffac00c87947 */ /* 0x000fea000383ffff */
.L_x_75:
[----:B------:R-:W-:-:S07]  /*94e0*/  MOV R0, UR5 ;  /* 0x0000000500007c02 */ /* 0x000fce0008000f00 */
.L_x_158:
[----:B-1----:R1:W2:Y:S02]  /*94f0*/  SYNCS.PHASECHK.TRANS64.TRYWAIT P0, [R0+URZ], R3 ;  /* 0x00000003000075a7 */ /* 0x0022a400080011ff */
[----:B--2---:R-:W-:Y:S05]  /*9500*/  @!P0 NANOSLEEP.SYNCS 0x989680 ;  /* 0x009896800000895d */ /* 0x004fea0003900000 */
[----:B------:R-:W2:Y:S02]  /*9510*/  @!P0 SYNCS.PHASECHK.TRANS64 P0, [R0+URZ], R3 ;  /* 0x00000003000085a7 */ /* 0x000ea400080010ff */
[----:B--2---:R-:W-:Y:S05]  /*9520*/  @!P0 BRA `(.L_x_158) ;  /* 0xfffffffc00f08947 */ /* 0x004fea000383ffff */
[----:B------:R-:W-:Y:S05]  /*9530*/  BRA `(.L_x_159) ;  /* 0xffffffac00d87947 */ /* 0x000fea000383ffff */
.L_x_76:
[----:B------:R-:W-:-:S07]  /*9540*/  MOV R0, UR5 ;  /* 0x0000000500007c02 */ /* 0x000fce0008000f00 */
.L_x_160:
[----:B-1----:R1:W2:Y:S02]  /*9550*/  SYNCS.PHASECHK.TRANS64.TRYWAIT P0, [R0+URZ], R3 ;  /* 0x00000003000075a7 */ /* 0x0022a400080011ff */
[----:B--2---:R-:W-:Y:S05]  /*9560*/  @!P0 NANOSLEEP.SYNCS 0x989680 ;  /* 0x009896800000895d */ /* 0x004fea0003900000 */
[----:B------:R-:W2:Y:S02]  /*9570*/  @!P0 SYNCS.PHASECHK.TRANS64 P0, [R0+URZ], R3 ;  /* 0x00000003000085a7 */ /* 0x000ea400080010ff */
[----:B--2---:R-:W-:Y:S05]  /*9580*/  @!P0 BRA `(.L_x_160) ;  /* 0xfffffffc00f08947 */ /* 0x004fea000383ffff */
[----:B------:R-:W-:Y:S05]  /*9590*/  BRA `(.L_x_161) ;  /* 0xffffffac00e47947 */ /* 0x000fea000383ffff */
.L_x_79:
[----:B------:R-:W-:-:S07]  /*95a0*/  MOV R0, UR61 ;  /* 0x0000003d00007c02 */ /* 0x000fce0008000f00 */
.L_x_162:
[----:B-1----:R1:W2:Y:S02]  /*95b0*/  SYNCS.PHASECHK.TRANS64.TRYWAIT P1, [R0+URZ+0xe0], R2 ;  /* 0x0000e002000075a7 */ /* 0x0022a400080211ff */
[----:B--2---:R-:W-:Y:S05]  /*95c0*/  @!P1 NANOSLEEP.SYNCS 0x989680 ;  /* 0x009896800000995d */ /* 0x004fea0003900000 */
[----:B------:R-:W2:Y:S02]  /*95d0*/  @!P1 SYNCS.PHASECHK.TRANS64 P1, [R0+URZ+0xe0], R2 ;  /* 0x0000e002000095a7 */ /* 0x000ea400080210ff */
[----:B--2---:R-:W-:Y:S05]  /*95e0*/  @!P1 BRA `(.L_x_162) ;  /* 0xfffffffc00f09947 */ /* 0x004fea000383ffff */
[----:B------:R-:W-:Y:S05]  /*95f0*/  BRA `(.L_x_163) ;  /* 0xffffffb000347947 */ /* 0x000fea000383ffff */
.L_x_84:
[----:B----4-:R4:W1:Y:S02]  /*9600*/  SYNCS.PHASECHK.TRANS64.TRYWAIT P0, [R0+URZ+0x60], R2 ;  /* 0x00006002000075a7 */ /* 0x01086400080011ff */
[----:B-1----:R-:W-:Y:S05]  /*9610*/  @!P0 NANOSLEEP.SYNCS 0x989680 ;  /* 0x009896800000895d */ /* 0x002fea0003900000 */
[----:B------:R-:W1:Y:S02]  /*9620*/  @!P0 SYNCS.PHASECHK.TRANS64 P0, [R0+URZ+0x60], R2 ;  /* 0x00006002000085a7 */ /* 0x000e6400080010ff */
[----:B-1----:R-:W-:Y:S05]  /*9630*/  @!P0 BRA `(.L_x_84) ;  /* 0xfffffffc00f08947 */ /* 0x002fea000383ffff */
[----:B------:R-:W-:Y:S05]  /*9640*/  BRA `(.L_x_164) ;  /* 0xffffffb4004c7947 */ /* 0x000fea000383ffff */
.L_x_87:
[----:B------:R-:W-:Y:S07]  /*9650*/  MOV R0, UR4 ;  /* 0x0000000400007c02 */ /* 0x000fee0008000f00 */
.L_x_165:
[----:B-1----:R1:W4:Y:S02]  /*9660*/  SYNCS.PHASECHK.TRANS64.TRYWAIT P0, [R0+URZ+0x58], R2 ;  /* 0x00005802000075a7 */ /* 0x00232400080011ff */
[----:B----4-:R-:W-:Y:S05]  /*9670*/  @!P0 NANOSLEEP.SYNCS 0x989680 ;  /* 0x009896800000895d */ /* 0x010fea0003900000 */
[----:B------:R-:W4:Y:S02]  /*9680*/  @!P0 SYNCS.PHASECHK.TRANS64 P0, [R0+URZ+0x58], R2 ;  /* 0x00005802000085a7 */ /* 0x000f2400080010ff */
[----:B----4-:R-:W-:Y:S05]  /*9690*/  @!P0 BRA `(.L_x_165) ;  /* 0xfffffffc00f08947 */ /* 0x010fea000383ffff */
[----:B------:R-:W-:Y:S05]  /*96a0*/  BRA `(.L_x_86) ;  /* 0xffffffb8002c7947 */ /* 0x000fea000383ffff */
.L_x_90:
[----:B------:R-:W-:Y:S07]  /*96b0*/  MOV R0, UR4 ;  /* 0x0000000400007c02 */ /* 0x000fee0008000f00 */
.L_x_166:
[----:B-1----:R1:W2:Y:S02]  /*96c0*/  SYNCS.PHASECHK.TRANS64.TRYWAIT P0, [R0+URZ+0x38], R14 ;  /* 0x0000380e000075a7 */ /* 0x0022a400080011ff */
[----:B--2---:R-:W-:Y:S05]  /*96d0*/  @!P0 NANOSLEEP.SYNCS 0x989680 ;  /* 0x009896800000895d */ /* 0x004fea0003900000 */
[----:B------:R-:W2:Y:S02]  /*96e0*/  @!P0 SYNCS.PHASECHK.TRANS64 P0, [R0+URZ+0x38], R14 ;  /* 0x0000380e000085a7 */ /* 0x000ea400080010ff */
[----:B--2---:R-:W-:Y:S05]  /*96f0*/  @!P0 BRA `(.L_x_166) ;  /* 0xfffffffc00f08947 */ /* 0x004fea000383ffff */
[----:B------:R-:W-:Y:S05]  /*9700*/  BRA `(.L_x_167) ;  /* 0xffffffb800a47947 */ /* 0x000fea000383ffff */
.L_x_91:
[----:B------:R-:W-:Y:S07]  /*9710*/  MOV R0, UR4 ;  /* 0x0000000400007c02 */ /* 0x000fee0008000f00 */
.L_x_168:
[----:B-1----:R1:W2:Y:S02]  /*9720*/  SYNCS.PHASECHK.TRANS64.TRYWAIT P0, [R0+URZ+0x40], R14 ;  /* 0x0000400e000075a7 */ /* 0x0022a400080011ff */
[----:B--2---:R-:W-:Y:S05]  /*9730*/  @!P0 NANOSLEEP.SYNCS 0x989680 ;  /* 0x009896800000895d */ /* 0x004fea0003900000 */
[----:B------:R-:W2:Y:S02]  /*9740*/  @!P0 SYNCS.PHASECHK.TRANS64 P0, [R0+URZ+0x40], R14 ;  /* 0x0000400e000085a7 */ /* 0x000ea400080010ff */
[----:B--2---:R-:W-:Y:S05]  /*9750*/  @!P0 BRA `(.L_x_168) ;  /* 0xfffffffc00f08947 */ /* 0x004fea000383ffff */
[----:B------:R-:W-:Y:S05]  /*9760*/  BRA `(.L_x_169) ;  /* 0xffffffb800e07947 */ /* 0x000fea000383ffff */
.L_x_92:
[----:B------:R-:W-:Y:S07]  /*9770*/  MOV R0, UR4 ;  /* 0x0000000400007c02 */ /* 0x000fee0008000f00 */
.L_x_170:
[----:B-1----:R1:W2:Y:S02]  /*9780*/  SYNCS.PHASECHK.TRANS64.TRYWAIT P0, [R0+URZ+0x48], R14 ;  /* 0x0000480e000075a7 */ /* 0x0022a400080011ff */
[----:B--2---:R-:W-:Y:S05]  /*9790*/  @!P0 NANOSLEEP.SYNCS 0x989680 ;  /* 0x009896800000895d */ /* 0x004fea0003900000 */
[----:B------:R-:W2:Y:S02]  /*97a0*/  @!P0 SYNCS.PHASECHK.TRANS64 P0, [R0+URZ+0x48], R14 ;  /* 0x0000480e000085a7 */ /* 0x000ea400080010ff */
[----:B--2---:R-:W-:Y:S05]  /*97b0*/  @!P0 BRA `(.L_x_170) ;  /* 0xfffffffc00f08947 */ /* 0x004fea000383ffff */
[----:B------:R-:W-:Y:S05]  /*97c0*/  BRA `(.L_x_171) ;  /* 0xffffffbc00647947 */ /* 0x000fea000383ffff */
.L_x_94:
[----:B------:R-:W-:-:S07]  /*97d0*/  MOV R0, UR4 ;  /* 0x0000000400007c02 */ /* 0x000fce0008000f00 */
.L_x_172:
[----:B-1----:R1:W2:Y:S02]  /*97e0*/  SYNCS.PHASECHK.TRANS64.TRYWAIT P0, [R0+URZ+0x38], R2 ;  /* 0x00003802000075a7 */ /* 0x0022a400080011ff */
[----:B--2---:R-:W-:Y:S05]  /*97f0*/  @!P0 NANOSLEEP.SYNCS 0x989680 ;  /* 0x009896800000895d */ /* 0x004fea0003900000 */
[----:B------:R-:W2:Y:S02]  /*9800*/  @!P0 SYNCS.PHASECHK.TRANS64 P0, [R0+URZ+0x38], R2 ;  /* 0x00003802000085a7 */ /* 0x000ea400080010ff */
[----:B--2---:R-:W-:Y:S05]  /*9810*/  @!P0 BRA `(.L_x_172) ;  /* 0xfffffffc00f08947 */ /* 0x004fea000383ffff */
[----:B------:R-:W-:Y:S05]  /*9820*/  BRA `(.L_x_173) ;  /* 0xffffffbc00d47947 */ /* 0x000fea000383ffff */
.L_x_95:
[----:B-1----:R-:W-:-:S07]  /*9830*/  MOV R0, UR4 ;  /* 0x0000000400007c02 */ /* 0x002fce0008000f00 */
.L_x_174:
[----:B-1----:R1:W2:Y:S02]  /*9840*/  SYNCS.PHASECHK.TRANS64.TRYWAIT P0, [R0+URZ+0x40], R2 ;  /* 0x00004002000075a7 */ /* 0x0022a400080011ff */
[----:B--2---:R-:W-:Y:S05]  /*9850*/  @!P0 NANOSLEEP.SYNCS 0x989680 ;  /* 0x009896800000895d */ /* 0x004fea0003900000 */
[----:B------:R-:W2:Y:S02]  /*9860*/  @!P0 SYNCS.PHASECHK.TRANS64 P0, [R0+URZ+0x40], R2 ;  /* 0x00004002000085a7 */ /* 0x000ea400080010ff */
[----:B--2---:R-:W-:Y:S05]  /*9870*/  @!P0 BRA `(.L_x_174) ;  /* 0xfffffffc00f08947 */ /* 0x004fea000383ffff */
[----:B------:R-:W-:Y:S05]  /*9880*/  BRA `(.L_x_175) ;  /* 0xffffffbc00c47947 */ /* 0x000fea000383ffff */
.L_x_97:
[----:B--2---:R2:W4:Y:S02]  /*9890*/  SYNCS.PHASECHK.TRANS64.TRYWAIT P0, [R0+URZ+0x60], R2 ;  /* 0x00006002000075a7 */ /* 0x00452400080011ff */
[----:B----4-:R-:W-:Y:S05]  /*98a0*/  @!P0 NANOSLEEP.SYNCS 0x989680 ;  /* 0x009896800000895d */ /* 0x010fea0003900000 */
[----:B------:R-:W4:Y:S02]  /*98b0*/  @!P0 SYNCS.PHASECHK.TRANS64 P0, [R0+URZ+0x60], R2 ;  /* 0x00006002000085a7 */ /* 0x000f2400080010ff */
[----:B----4-:R-:W-:Y:S05]  /*98c0*/  @!P0 BRA `(.L_x_97) ;  /* 0xfffffffc00f08947 */ /* 0x010fea000383ffff */
[----:B------:R-:W-:Y:S05]  /*98d0*/  BRA `(.L_x_176) ;  /* 0xffffffc0008c7947 */ /* 0x000fea000383ffff */
.L_x_108:
[----:B-1----:R-:W-:Y:S04]  /*98e0*/  MOV R2, UR36 ;  /* 0x0000002400027c02 */ /* 0x002fe80008000f00 */
[----:B------:R1:W3:Y:S03]  /*98f0*/  SYNCS.PHASECHK.TRANS64.TRYWAIT P1, [R2+URZ+0x20], R3 ;  /* 0x00002003020075a7 */ /* 0x0002e600080211ff */
[----:B---3--:R-:W-:Y:S05]  /*9900*/  @!P1 NANOSLEEP.SYNCS 0x989680 ;  /* 0x009896800000995d */ /* 0x008fea0003900000 */
[----:B------:R-:W3:Y:S02]  /*9910*/  @!P1 SYNCS.PHASECHK.TRANS64 P1, [R2+URZ+0x20], R3 ;  /* 0x00002003020095a7 */ /* 0x000ee400080210ff */
[----:B---3--:R-:W-:Y:S05]  /*9920*/  @!P1 BRA `(.L_x_108) ;  /* 0xfffffffc00ec9947 */ /* 0x008fea000383ffff */
[----:B------:R-:W-:Y:S05]  /*9930*/  BRA `(.L_x_107) ;  /* 0xffffffcc00987947 */ /* 0x000fea000383ffff */
.L_x_110:
[----:B-1----:R1:W4:Y:S02]  /*9940*/  SYNCS.PHASECHK.TRANS64.TRYWAIT P0, [R112+URZ+0x80], R0 ;  /* 0x00008000700075a7 */ /* 0x00232400080011ff */
[----:B----4-:R-:W-:Y:S05]  /*9950*/  @!P0 NANOSLEEP.SYNCS 0x989680 ;  /* 0x009896800000895d */ /* 0x010fea0003900000 */
[----:B------:R-:W4:Y:S02]  /*9960*/  @!P0 SYNCS.PHASECHK.TRANS64 P0, [R112+URZ+0x80], R0 ;  /* 0x00008000700085a7 */ /* 0x000f2400080010ff */
[----:B----4-:R-:W-:Y:S05]  /*9970*/  @!P0 BRA `(.L_x_110) ;  /* 0xfffffffc00f08947 */ /* 0x010fea000383ffff */
[----:B------:R-:W-:Y:S05]  /*9980*/  BRA `(.L_x_109) ;  /* 0xffffffcc00c07947 */ /* 0x000fea000383ffff */
.L_x_119:
[----:B--2---:R2:W4:Y:S02]  /*9990*/  SYNCS.PHASECHK.TRANS64.TRYWAIT P0, [R2+URZ+0x20], R0 ;  /* 0x00002000020075a7 */ /* 0x00452400080011ff */
[----:B----4-:R-:W-:Y:S05]  /*99a0*/  @!P0 NANOSLEEP.SYNCS 0x989680 ;  /* 0x009896800000895d */ /* 0x010fea0003900000 */
[----:B------:R-:W4:Y:S02]  /*99b0*/  @!P0 SYNCS.PHASECHK.TRANS64 P0, [R2+URZ+0x20], R0 ;  /* 0x00002000020085a7 */ /* 0x000f2400080010ff */
[----:B----4-:R-:W-:Y:S05]  /*99c0*/  @!P0 BRA `(.L_x_119) ;  /* 0xfffffffc00f08947 */ /* 0x010fea000383ffff */
[----:B------:R-:W-:Y:S05]  /*99d0*/  BRA `(.L_x_118) ;  /* 0xffffffd800a07947 */ /* 0x000fea000383ffff */
.L_x_128:
[----:B--2---:R2:W4:Y:S02]  /*99e0*/  SYNCS.PHASECHK.TRANS64.TRYWAIT P0, [R4+URZ+0x20], R5 ;  /* 0x00002005040075a7 */ /* 0x00452400080011ff */
[----:B----4-:R-:W-:Y:S05]  /*99f0*/  @!P0 NANOSLEEP.SYNCS 0x989680 ;  /* 0x009896800000895d */ /* 0x010fea0003900000 */
[----:B------:R-:W4:Y:S02]  /*9a00*/  @!P0 SYNCS.PHASECHK.TRANS64 P0, [R4+URZ+0x20], R5 ;  /* 0x00002005040085a7 */ /* 0x000f2400080010ff */
[----:B----4-:R-:W-:Y:S05]  /*9a10*/  @!P0 BRA `(.L_x_128) ;  /* 0xfffffffc00f08947 */ /* 0x010fea000383ffff */
[----:B------:R-:W-:Y:S05]  /*9a20*/  BRA `(.L_x_127) ;  /* 0xffffffe400a87947 */ /* 0x000fea000383ffff */
        .weak           $__internal_0_$__cuda_sm10x_tcgen05_guardrail_trap_col_being_dealloced_not_returned_by_alloc
        .type           $__internal_0_$__cuda_sm10x_tcgen05_guardrail_trap_col_being_dealloced_not_returned_by_alloc,@function
        .size           $__internal_0_$__cuda_sm10x_tcgen05_guardrail_trap_col_being_dealloced_not_returned_by_alloc,($__internal_1_$__cuda_sm10x_tcgen05_guardrail_trap_phase_invalid_during_alloc - $__internal_0_$__cuda_sm10x_tcgen05_guardrail_trap_col_being_dealloced_not_returned_by_alloc)
$__internal_0_$__cuda_sm10x_tcgen05_guardrail_trap_col_being_dealloced_not_returned_by_alloc:
[----:B------:R-:W-:Y:S05]  /*9a30*/  BPT.TRAP 0x1 ;  /* 0x000000040000795c */ /* 0x000fea0000300000 */
[----:B------:R-:W-:-:S04]  /*9a40*/  HFMA2 R3, -RZ, RZ, 0, 0 ;  /* 0x00000000ff037431 */ /* 0x000fc800000001ff */
[----:B------:R-:W-:Y:S05]  /*9a50*/  RET.REL.NODEC R2 `(_ZN7cutlass13device_kernelINS_4gemm6kernel13GemmUniversalIN4cute5tupleIJiiiiEEENS1_10collective13CollectiveMmaINS1_35MainloopSm100TmaUmmaWarpSpecializedILi2ELi2ELi4ENS5_IJNS4_1CILi2EEENSA_ILi1EEESC_EEEEENS5_IJNSA_ILi256EEENSA_ILi96EEESF_EEENS_10bfloat16_tENS5_IJlSC_lEEESI_SJ_NS4_8TiledMMAINS4_8MMA_AtomIJNS4_26SM100_MMA_F16BF16_2x1SM_SSISI_SI_fLi256ELi96ELNS4_4UMMA5MajorE0ELSO_0ELNSN_7ScaleInE0ELSP_0EEEEEENS4_6LayoutINS5_IJSC_SC_SC_EEENS5_IJNSA_ILi0EEESU_SU_EEEEENS5_IJNS4_10UnderscoreESX_SX_EEEEENS4_18SM100_TMA_2SM_LOADENS4_14ComposedLayoutINS4_7SwizzleILi3ELi4ELi3EEENS4_18smem_ptr_flag_bitsILi16EEENSS_INS5_IJNSA_ILi8EEENSA_ILi64EEEEEENS5_IJS17_SC_EEEEEEEvNS4_8identityES10_S1B_vS1C_EENS_8epilogue10collective18CollectiveEpilogueINS1E_23Sm100TmaWarpSpecializedILi3ELi2ELi32ELb1ELb0EEEJNS5_IJNSA_ILi128EEESG_SF_EEENS5_IJNSS_IS1J_SC_EENSS_INSA_ILi32EEESC_EEEEESI_SJ_SI_SJ_NS1E_6fusion15FusionCallbacksIS1I_NS1P_17LinearCombinationISI_fSI_fLNS_15FloatRoundStyleE2EEES1K_S1O_JEEENS4_5SM1004TMEM4LOAD26SM100_TMEM_LOAD_32dp32b32xENS4_13SM90_TMA_LOADENS11_INS12_ILi2ELi4ELi3EEES15_NSS_INS5_IJS16_S1M_EEENS5_IJS1M_SC_EEEEEEENS4_39AutoVectorizingCopyWithAssumedAlignmentILi128EEENS4_14SM90_TMA_STOREES24_S26_S26_EEEvvEEEEvNT_6ParamsE) ;  /* 0xffffff6402687950 */ /* 0x000fea0003c3ffff */
        .weak           $__internal_1_$__cuda_sm10x_tcgen05_guardrail_trap_phase_invalid_during_alloc
        .type           $__internal_1_$__cuda_sm10x_tcgen05_guardrail_trap_phase_invalid_during_alloc,@function
        .size           $__internal_1_$__cuda_sm10x_tcgen05_guardrail_trap_phase_invalid_during_alloc,($__internal_2_$__cuda_sm10x_tcgen05_guardrail_trap_unallocated_columns_being_dealloced - $__internal_1_$__cuda_sm10x_tcgen05_guardrail_trap_phase_invalid_during_alloc)
$__internal_1_$__cuda_sm10x_tcgen05_guardrail_trap_phase_invalid_during_alloc:
[----:B------:R-:W-:Y:S05]  /*9a60*/  BPT.TRAP 0x1 ;  /* 0x000000040000795c */ /* 0x000fea0000300000 */
[----:B------:R-:W-:-:S04]  /*9a70*/  MOV R3, 0x0 ;  /* 0x0000000000037802 */ /* 0x000fc80000000f00 */
[----:B------:R-:W-:Y:S05]  /*9a80*/  RET.REL.NODEC R2 `(_ZN7cutlass13device_kernelINS_4gemm6kernel13GemmUniversalIN4cute5tupleIJiiiiEEENS1_10collective13CollectiveMmaINS1_35MainloopSm100TmaUmmaWarpSpecializedILi2ELi2ELi4ENS5_IJNS4_1CILi2EEENSA_ILi1EEESC_EEEEENS5_IJNSA_ILi256EEENSA_ILi96EEESF_EEENS_10bfloat16_tENS5_IJlSC_lEEESI_SJ_NS4_8TiledMMAINS4_8MMA_AtomIJNS4_26SM100_MMA_F16BF16_2x1SM_SSISI_SI_fLi256ELi96ELNS4_4UMMA5MajorE0ELSO_0ELNSN_7ScaleInE0ELSP_0EEEEEENS4_6LayoutINS5_IJSC_SC_SC_EEENS5_IJNSA_ILi0EEESU_SU_EEEEENS5_IJNS4_10UnderscoreESX_SX_EEEEENS4_18SM100_TMA_2SM_LOADENS4_14ComposedLayoutINS4_7SwizzleILi3ELi4ELi3EEENS4_18smem_ptr_flag_bitsILi16EEENSS_INS5_IJNSA_ILi8EEENSA_ILi64EEEEEENS5_IJS17_SC_EEEEEEEvNS4_8identityES10_S1B_vS1C_EENS_8epilogue10collective18CollectiveEpilogueINS1E_23Sm100TmaWarpSpecializedILi3ELi2ELi32ELb1ELb0EEEJNS5_IJNSA_ILi128EEESG_SF_EEENS5_IJNSS_IS1J_SC_EENSS_INSA_ILi32EEESC_EEEEESI_SJ_SI_SJ_NS1E_6fusion15FusionCallbacksIS1I_NS1P_17LinearCombinationISI_fSI_fLNS_15FloatRoundStyleE2EEES1K_S1O_JEEENS4_5SM1004TMEM4LOAD26SM100_TMEM_LOAD_32dp32b32xENS4_13SM90_TMA_LOADENS11_INS12_ILi2ELi4ELi3EEES15_NSS_INS5_IJS16_S1M_EEENS5_IJS1M_SC_EEEEEEENS4_39AutoVectorizingCopyWithAssumedAlignmentILi128EEENS4_14SM90_TMA_STOREES24_S26_S26_EEEvvEEEEvNT_6ParamsE) ;  /* 0xffffff64025c7950 */ /* 0x000fea0003c3ffff */
        .weak           $__internal_2_$__cuda_sm10x_tcgen05_guardrail_trap_unallocated_columns_being_dealloced
        .type           $__internal_2_$__cuda_sm10x_tcgen05_guardrail_trap_unallocated_columns_being_dealloced,@function
        .size           $__internal_2_$__cuda_sm10x_tcgen05_guardrail_trap_unallocated_columns_being_dealloced,(.L_x_178 - $__internal_2_$__cuda_sm10x_tcgen05_guardrail_trap_unallocated_columns_being_dealloced)
$__internal_2_$__cuda_sm10x_tcgen05_guardrail_trap_unallocated_columns_being_dealloced:
[----:B------:R-:W-:Y:S05]  /*9a90*/  BPT.TRAP 0x1 ;  /* 0x000000040000795c */ /* 0x000fea0000300000 */
[----:B------:R-:W-:-:S04]  /*9aa0*/  HFMA2 R3, -RZ, RZ, 0, 0 ;  /* 0x00000000ff037431 */ /* 0x000fc800000001ff */
[----:B------:R-:W-:Y:S05]  /*9ab0*/  RET.REL.NODEC R2 `(_ZN7cutlass13device_kernelINS_4gemm6kernel13GemmUniversalIN4cute5tupleIJiiiiEEENS1_10collective13CollectiveMmaINS1_35MainloopSm100TmaUmmaWarpSpecializedILi2ELi2ELi4ENS5_IJNS4_1CILi2EEENSA_ILi1EEESC_EEEEENS5_IJNSA_ILi256EEENSA_ILi96EEESF_EEENS_10bfloat16_tENS5_IJlSC_lEEESI_SJ_NS4_8TiledMMAINS4_8MMA_AtomIJNS4_26SM100_MMA_F16BF16_2x1SM_SSISI_SI_fLi256ELi96ELNS4_4UMMA5MajorE0ELSO_0ELNSN_7ScaleInE0ELSP_0EEEEEENS4_6LayoutINS5_IJSC_SC_SC_EEENS5_IJNSA_ILi0EEESU_SU_EEEEENS5_IJNS4_10UnderscoreESX_SX_EEEEENS4_18SM100_TMA_2SM_LOADENS4_14ComposedLayoutINS4_7SwizzleILi3ELi4ELi3EEENS4_18smem_ptr_flag_bitsILi16EEENSS_INS5_IJNSA_ILi8EEENSA_ILi64EEEEEENS5_IJS17_SC_EEEEEEEvNS4_8identityES10_S1B_vS1C_EENS_8epilogue10collective18CollectiveEpilogueINS1E_23Sm100TmaWarpSpecializedILi3ELi2ELi32ELb1ELb0EEEJNS5_IJNSA_ILi128EEESG_SF_EEENS5_IJNSS_IS1J_SC_EENSS_INSA_ILi32EEESC_EEEEESI_SJ_SI_SJ_NS1E_6fusion15FusionCallbacksIS1I_NS1P_17LinearCombinationISI_fSI_fLNS_15FloatRoundStyleE2EEES1K_S1O_JEEENS4_5SM1004TMEM4LOAD26SM100_TMEM_LOAD_32dp32b32xENS4_13SM90_TMA_LOADENS11_INS12_ILi2ELi4ELi3EEES15_NSS_INS5_IJS16_S1M_EEENS5_IJS1M_SC_EEEEEEENS4_39AutoVectorizingCopyWithAssumedAlignmentILi128EEENS4_14SM90_TMA_STOREES24_S26_S26_EEEvvEEEEvNT_6ParamsE) ;  /* 0xffffff6402507950 */ /* 0x000fea0003c3ffff */
.L_x_177:
[----:B------:R-:W-:-:S00]  /*9ac0*/  BRA `(.L_x_177) ;  /* 0xfffffffc00fc7947 */ /* 0x000fc0000383ffff */
[----:B------:R-:W-:-:S00]  /*9ad0*/  NOP ;  /* 0x0000000000007918 */ /* 0x000fc00000000000 */
        /* <DEDUP_REMOVED lines=10> */
.L_x_178:


//--------------------- .nv.global.init           --------------------------
	.section	.nv.global.init,"aw",@progbits
.nv.global.init:
	.type		$str$27,@object
	.size		$str$27,($str$28 - $str$27)
$str$27:
        /*0000*/ 	.byte	0x28, 0x61, 0x64, 0x64, 0x72, 0x65, 0x73, 0x73, 0x20, 0x26, 0x20, 0x6d, 0x61, 0x73, 0x6b, 0x29
        /*0010*/ 	.byte	0x20, 0x3d, 0x3d, 0x20, 0x30, 0x00
	.type		$str$28,@object
	.size		$str$28,($str$26 - $str$28)
$str$28:
        /*0016*/ 	.byte	0x2f, 0x74, 0x6d, 0x70, 0x2f, 0x63, 0x75, 0x74, 0x6c, 0x61, 0x73, 0x73, 0x5f, 0x73, 0x77, 0x65
        /*0026*/ 	.byte	0x65, 0x70, 0x5f, 0x73, 0x72, 0x63, 0x2f, 0x69, 0x6e, 0x63, 0x6c, 0x75, 0x64, 0x65, 0x2f, 0x63
        /*0036*/ 	.byte	0x75, 0x74, 0x65, 0x2f, 0x70, 0x6f, 0x69, 0x6e, 0x74, 0x65, 0x72, 0x5f, 0x66, 0x6c, 0x61, 0x67
        /*0046*/ 	.byte	0x67, 0x65, 0x64, 0x2e, 0x68, 0x70, 0x70, 0x00
	.type		$str$26,@object
	.size		$str$26,($str$25 - $str$26)
$str$26:
        /*004e*/ 	.byte	0x2f, 0x74, 0x6d, 0x70, 0x2f, 0x63, 0x75, 0x74, 0x6c, 0x61, 0x73, 0x73, 0x5f, 0x73, 0x77, 0x65
        /*005e*/ 	.byte	0x65, 0x70, 0x5f, 0x73, 0x72, 0x63, 0x2f, 0x69, 0x6e, 0x63, 0x6c, 0x75, 0x64, 0x65, 0x2f, 0x63
        /*006e*/ 	.byte	0x75, 0x74, 0x65, 0x2f, 0x61, 0x74, 0x6f, 0x6d, 0x2f, 0x63, 0x6f, 0x70, 0x79, 0x5f, 0x74, 0x72
        /*007e*/ 	.byte	0x61, 0x69, 0x74, 0x73, 0x5f, 0x73, 0x6d, 0x31, 0x30, 0x30, 0x2e, 0x68, 0x70, 0x70, 0x00
	.type		$str$25,@object
	.size		$str$25,(__unnamed_1 - $str$25)
$str$25:
        /*008d*/ 	.byte	0x28, 0x28, 0x75, 0x69, 0x6e, 0x74, 0x33, 0x32, 0x5f, 0x74, 0x28, 0x74, 0x68, 0x72, 0x65, 0x61
        /*009d*/ 	.byte	0x64, 0x49, 0x64, 0x78, 0x2e, 0x78, 0x29, 0x20, 0x2f, 0x20, 0x33, 0x32, 0x29, 0x20, 0x25, 0x20
        /*00ad*/ 	.byte	0x34, 0x29, 0x20, 0x3d, 0x3d, 0x20, 0x28, 0x28, 0x28, 0x74, 0x6d, 0x65, 0x6d, 0x5f, 0x61, 0x64
        /*00bd*/ 	.byte	0x64, 0x72, 0x20, 0x3e, 0x3e, 0x20, 0x31, 0x36, 0x29, 0x20, 0x2f, 0x20, 0x33, 0x32, 0x29, 0x20
        /*00cd*/ 	.byte	0x25, 0x20, 0x34, 0x29, 0x00
	.type		__unnamed_1,@object
	.size		__unnamed_1,(__unnamed_2 - __unnamed_1)
__unnamed_1:
        /*00d2*/ 	.byte	0x61, 0x75, 0x74, 0x6f, 0x20, 0x63, 0x75, 0x74, 0x65, 0x3a, 0x3a, 0x61, 0x73, 0x5f, 0x70, 0x6f
        /* <DEDUP_REMOVED lines=24> */
        /*0262*/ 	.byte	0x34, 0x30, 0x39, 0x36, 0x3e, 0x3e, 0x3e, 0x3e, 0x5d, 0x00
	.type		__unnamed_2,@object
	.size		__unnamed_2,(.L_2 - __unnamed_2)
__unnamed_2:
        /* <DEDUP_REMOVED lines=42> */
        /*050c*/ 	.byte	0x3e, 0x3e, 0x5d, 0x00
.L_2:


//--------------------- .nv.shared._ZN7cutlass13device_kernelINS_4gemm6kernel13GemmUniversalIN4cute5tupleIJiiiiEEENS1_10collective13CollectiveMmaINS1_35MainloopSm100TmaUmmaWarpSpecializedILi2ELi2ELi4ENS5_IJNS4_1CILi2EEENSA_ILi1EEESC_EEEEENS5_IJNSA_ILi256EEENSA_ILi96EEESF_EEENS_10bfloat16_tENS5_IJlSC_lEEESI_SJ_NS4_8TiledMMAINS4_8MMA_AtomIJNS4_26SM100_MMA_F16BF16_2x1SM_SSISI_SI_fLi256ELi96ELNS4_4UMMA5MajorE0ELSO_0ELNSN_7ScaleInE0ELSP_0EEEEEENS4_6LayoutINS5_IJSC_SC_SC_EEENS5_IJNSA_ILi0EEESU_SU_EEEEENS5_IJNS4_10UnderscoreESX_SX_EEEEENS4_18SM100_TMA_2SM_LOADENS4_14ComposedLayoutINS4_7SwizzleILi3ELi4ELi3EEENS4_18smem_ptr_flag_bitsILi16EEENSS_INS5_IJNSA_ILi8EEENSA_ILi64EEEEEENS5_IJS17_SC_EEEEEEEvNS4_8identityES10_S1B_vS1C_EENS_8epilogue10collective18CollectiveEpilogueINS1E_23Sm100TmaWarpSpecializedILi3ELi2ELi32ELb1ELb0EEEJNS5_IJNSA_ILi128EEESG_SF_EEENS5_IJNSS_IS1J_SC_EENSS_INSA_ILi32EEESC_EEEEESI_SJ_SI_SJ_NS1E_6fusion15FusionCallbacksIS1I_NS1P_17LinearCombinationISI_fSI_fLNS_15FloatRoundStyleE2EEES1K_S1O_JEEENS4_5SM1004TMEM4LOAD26SM100_TMEM_LOAD_32dp32b32xENS4_13SM90_TMA_LOADENS11_INS12_ILi2ELi4ELi3EEES15_NSS_INS5_IJS16_S1M_EEENS5_IJS1M_SC_EEEEEEENS4_39AutoVectorizingCopyWithAssumedAlignmentILi128EEENS4_14SM90_TMA_STOREES24_S26_S26_EEEvvEEEEvNT_6ParamsE --------------------------
	.section	.nv.shared._ZN7cutlass13device_kernelINS_4gemm6kernel13GemmUniversalIN4cute5tupleIJiiiiEEENS1_10collective13CollectiveMmaINS1_35MainloopSm100TmaUmmaWarpSpecializedILi2ELi2ELi4ENS5_IJNS4_1CILi2EEENSA_ILi1EEESC_EEEEENS5_IJNSA_ILi256EEENSA_ILi96EEESF_EEENS_10bfloat16_tENS5_IJlSC_lEEESI_SJ_NS4_8TiledMMAINS4_8MMA_AtomIJNS4_26SM100_MMA_F16BF16_2x1SM_SSISI_SI_fLi256ELi96ELNS4_4UMMA5MajorE0ELSO_0ELNSN_7ScaleInE0ELSP_0EEEEEENS4_6LayoutINS5_IJSC_SC_SC_EEENS5_IJNSA_ILi0EEESU_SU_EEEEENS5_IJNS4_10UnderscoreESX_SX_EEEEENS4_18SM100_TMA_2SM_LOADENS4_14ComposedLayoutINS4_7SwizzleILi3ELi4ELi3EEENS4_18smem_ptr_flag_bitsILi16EEENSS_INS5_IJNSA_ILi8EEENSA_ILi64EEEEEENS5_IJS17_SC_EEEEEEEvNS4_8identityES10_S1B_vS1C_EENS_8epilogue10collective18CollectiveEpilogueINS1E_23Sm100TmaWarpSpecializedILi3ELi2ELi32ELb1ELb0EEEJNS5_IJNSA_ILi128EEESG_SF_EEENS5_IJNSS_IS1J_SC_EENSS_INSA_ILi32EEESC_EEEEESI_SJ_SI_SJ_NS1E_6fusion15FusionCallbacksIS1I_NS1P_17LinearCombinationISI_fSI_fLNS_15FloatRoundStyleE2EEES1K_S1O_JEEENS4_5SM1004TMEM4LOAD26SM100_TMEM_LOAD_32dp32b32xENS4_13SM90_TMA_LOADENS11_INS12_ILi2ELi4ELi3EEES15_NSS_INS5_IJS16_S1M_EEENS5_IJS1M_SC_EEEEEEENS4_39AutoVectorizingCopyWithAssumedAlignmentILi128EEENS4_14SM90_TMA_STOREES24_S26_S26_EEEvvEEEEvNT_6ParamsE,"aw",@nobits
	.sectionflags	@""
	.align	16
	.zero		1024


//--------------------- .nv.shared.reserved.0     --------------------------
	.section	.nv.shared.reserved.0,"aw",@nobits
	.weak		__nv_reservedSMEM_offset_0_alias
	.size		__nv_reservedSMEM_offset_0_alias, 0, 64
	.other		__nv_reservedSMEM_offset_0_alias,@"STO_CUDA_RESERVED_SHARED STV_DEFAULT"
__nv_reservedSMEM_offset_0_alias:
	.zero		0
.nv.shared.reserved.0:
	.zero		64
	.weak		__nv_reservedSMEM_tcgen05_partition
	.type		__nv_reservedSMEM_tcgen05_partition,@object
	.size		__nv_reservedSMEM_tcgen05_partition,(.L_0 - __nv_reservedSMEM_tcgen05_partition)
__nv_reservedSMEM_tcgen05_partition:
	.zero		32
.L_0:


//--------------------- .nv.global                --------------------------
	.section	.nv.global,"aw",@nobits
.nv.global:
	.type		_ZN40_INTERNAL_19870387_4_k_cu_393f2a1c_154774cute1_E,@object
	.size		_ZN40_INTERNAL_19870387_4_k_cu_393f2a1c_154774cute1_E,(_ZN40_INTERNAL_19870387_4_k_cu_393f2a1c_154774cuda3std3__45__cpo6cbeginE - _ZN40_INTERNAL_19870387_4_k_cu_393f2a1c_154774cute1_E)
_ZN40_INTERNAL_19870387_4_k_cu_393f2a1c_154774cute1_E:
	.zero		1
	.type		_ZN40_INTERNAL_19870387_4_k_cu_393f2a1c_154774cuda3std3__45__cpo6cbeginE,@object
	.size		_ZN40_INTERNAL_19870387_4_k_cu_393f2a1c_154774cuda3std3__45__cpo6cbeginE,(_ZN40_INTERNAL_19870387_4_k_cu_393f2a1c_154774cuda3std3__48in_placeE - _ZN40_INTERNAL_19870387_4_k_cu_393f2a1c_154774cuda3std3__45__cpo6cbeginE)
_ZN40_INTERNAL_19870387_4_k_cu_393f2a1c_154774cuda3std3__45__cpo6cbeginE:
	.zero		1
	.type		_ZN40_INTERNAL_19870387_4_k_cu_393f2a1c_154774cuda3std3__48in_placeE,@object
	.size		_ZN40_INTERNAL_19870387_4_k_cu_393f2a1c_154774cuda3std3__48in_placeE,(_ZN40_INTERNAL_19870387_4_k_cu_393f2a1c_154774cuda3std6ranges3__45__cpo9iter_moveE - _ZN40_INTERNAL_19870387_4_k_cu_393f2a1c_154774cuda3std3__48in_placeE)
_ZN40_INTERNAL_19870387_4_k_cu_393f2a1c_154774cuda3std3__48in_placeE:
	.zero		1
	.type		_ZN40_INTERNAL_19870387_4_k_cu_393f2a1c_154774cuda3std6ranges3__45__cpo9iter_moveE,@object
	.size		_ZN40_INTERNAL_19870387_4_k_cu_393f2a1c_154774cuda3std6ranges3__45__cpo9iter_moveE,(_ZN40_INTERNAL_19870387_4_k_cu_393f2a1c_154774cuda3std3__45__cpo5beginE - _ZN40_INTERNAL_19870387_4_k_cu_393f2a1c_154774cuda3std6ranges3__45__cpo9iter_moveE)
_ZN40_INTERNAL_19870387_4_k_cu_393f2a1c_154774cuda3std6ranges3__45__cpo9iter_moveE:
	.zero		1
	.type		_ZN40_INTERNAL_19870387_4_k_cu_393f2a1c_154774cuda3std3__45__cpo5beginE,@object
	.size		_ZN40_INTERNAL_19870387_4_k_cu_393f2a1c_154774cuda3std3__45__cpo5beginE,(_ZN40_INTERNAL_19870387_4_k_cu_393f2a1c_154774cuda3std3__442_GLOBAL__N__19870387_4_k_cu_393f2a1c_154776ignoreE - _ZN40_INTERNAL_19870387_4_k_cu_393f2a1c_154774cuda3std3__45__cpo5beginE)
_ZN40_INTERNAL_19870387_4_k_cu_393f2a1c_154774cuda3std3__45__cpo5beginE:
	.zero		1
	.type		_ZN40_INTERNAL_19870387_4_k_cu_393f2a1c_154774cuda3std3__442_GLOBAL__N__19870387_4_k_cu_393f2a1c_154776ignoreE,@object
	.size		_ZN40_INTERNAL_19870387_4_k_cu_393f2a1c_154774cuda3std3__442_GLOBAL__N__19870387_4_k_cu_393f2a1c_154776ignoreE,(_ZN40_INTERNAL_19870387_4_k_cu_393f2a1c_154774cute7productE - _ZN40_INTERNAL_19870387_4_k_cu_393f2a1c_154774cuda3std3__442_GLOBAL__N__19870387_4_k_cu_393f2a1c_154776ignoreE)
_ZN40_INTERNAL_19870387_4_k_cu_393f2a1c_154774cuda3std3__442_GLOBAL__N__19870387_4_k_cu_393f2a1c_154776ignoreE:
	.zero		1
	.type		_ZN40_INTERNAL_19870387_4_k_cu_393f2a1c_154774cute7productE,@object
	.size		_ZN40_INTERNAL_19870387_4_k_cu_393f2a1c_154774cute7productE,(_ZN40_INTERNAL_19870387_4_k_cu_393f2a1c_154774cuda3std3__45__cpo3endE - _ZN40_INTERNAL_19870387_4_k_cu_393f2a1c_154774cute7productE)
_ZN40_INTERNAL_19870387_4_k_cu_393f2a1c_154774cute7productE:
	.zero		1
	.type		_ZN40_INTERNAL_19870387_4_k_cu_393f2a1c_154774cuda3std3__45__cpo3endE,@object
	.size		_ZN40_INTERNAL_19870387_4_k_cu_393f2a1c_154774cuda3std3__45__cpo3endE,(_ZN40_INTERNAL_19870387_4_k_cu_393f2a1c_154774cuda3std3__419piecewise_constructE - _ZN40_INTERNAL_19870387_4_k_cu_393f2a1c_154774cuda3std3__45__cpo3endE)
_ZN40_INTERNAL_19870387_4_k_cu_393f2a1c_154774cuda3std3__45__cpo3endE:
	.zero		1
	.type		_ZN40_INTERNAL_19870387_4_k_cu_393f2a1c_154774cuda3std3__419piecewise_constructE,@object
	.size		_ZN40_INTERNAL_19870387_4_k_cu_393f2a1c_154774cuda3std3__419piecewise_constructE,(_ZN40_INTERNAL_19870387_4_k_cu_393f2a1c_154774cuda3std3__45__cpo4cendE - _ZN40_INTERNAL_19870387_4_k_cu_393f2a1c_154774cuda3std3__419piecewise_constructE)
_ZN40_INTERNAL_19870387_4_k_cu_393f2a1c_154774cuda3std3__419piecewise_constructE:
	.zero		1
	.type		_ZN40_INTERNAL_19870387_4_k_cu_393f2a1c_154774cuda3std3__45__cpo4cendE,@object
	.size		_ZN40_INTERNAL_19870387_4_k_cu_393f2a1c_154774cuda3std3__45__cpo4cendE,(_ZN40_INTERNAL_19870387_4_k_cu_393f2a1c_154774cuda3std6ranges3__45__cpo4swapE - _ZN40_INTERNAL_19870387_4_k_cu_393f2a1c_154774cuda3std3__45__cpo4cendE)
_ZN40_INTERNAL_19870387_4_k_cu_393f2a1c_154774cuda3std3__45__cpo4cendE:
	.zero		1
	.type		_ZN40_INTERNAL_19870387_4_k_cu_393f2a1c_154774cuda3std6ranges3__45__cpo4swapE,@object
	.size		_ZN40_INTERNAL_19870387_4_k_cu_393f2a1c_154774cuda3std6ranges3__45__cpo4swapE,(.L_10 - _ZN40_INTERNAL_19870387_4_k_cu_393f2a1c_154774cuda3std6ranges3__45__cpo4swapE)
_ZN40_INTERNAL_19870387_4_k_cu_393f2a1c_154774cuda3std6ranges3__45__cpo4swapE:
	.zero		1
.L_10:


//--------------------- .nv.constant0._ZN7cutlass13device_kernelINS_4gemm6kernel13GemmUniversalIN4cute5tupleIJiiiiEEENS1_10collective13CollectiveMmaINS1_35MainloopSm100TmaUmmaWarpSpecializedILi2ELi2ELi4ENS5_IJNS4_1CILi2EEENSA_ILi1EEESC_EEEEENS5_IJNSA_ILi256EEENSA_ILi96EEESF_EEENS_10bfloat16_tENS5_IJlSC_lEEESI_SJ_NS4_8TiledMMAINS4_8MMA_AtomIJNS4_26SM100_MMA_F16BF16_2x1SM_SSISI_SI_fLi256ELi96ELNS4_4UMMA5MajorE0ELSO_0ELNSN_7ScaleInE0ELSP_0EEEEEENS4_6LayoutINS5_IJSC_SC_SC_EEENS5_IJNSA_ILi0EEESU_SU_EEEEENS5_IJNS4_10UnderscoreESX_SX_EEEEENS4_18SM100_TMA_2SM_LOADENS4_14ComposedLayoutINS4_7SwizzleILi3ELi4ELi3EEENS4_18smem_ptr_flag_bitsILi16EEENSS_INS5_IJNSA_ILi8EEENSA_ILi64EEEEEENS5_IJS17_SC_EEEEEEEvNS4_8identityES10_S1B_vS1C_EENS_8epilogue10collective18CollectiveEpilogueINS1E_23Sm100TmaWarpSpecializedILi3ELi2ELi32ELb1ELb0EEEJNS5_IJNSA_ILi128EEESG_SF_EEENS5_IJNSS_IS1J_SC_EENSS_INSA_ILi32EEESC_EEEEESI_SJ_SI_SJ_NS1E_6fusion15FusionCallbacksIS1I_NS1P_17LinearCombinationISI_fSI_fLNS_15FloatRoundStyleE2EEES1K_S1O_JEEENS4_5SM1004TMEM4LOAD26SM100_TMEM_LOAD_32dp32b32xENS4_13SM90_TMA_LOADENS11_INS12_ILi2ELi4ELi3EEES15_NSS_INS5_IJS16_S1M_EEENS5_IJS1M_SC_EEEEEEENS4_39AutoVectorizingCopyWithAssumedAlignmentILi128EEENS4_14SM90_TMA_STOREES24_S26_S26_EEEvvEEEEvNT_6ParamsE --------------------------
	.section	.nv.constant0._ZN7cutlass13device_kernelINS_4gemm6kernel13GemmUniversalIN4cute5tupleIJiiiiEEENS1_10collective13CollectiveMmaINS1_35MainloopSm100TmaUmmaWarpSpecializedILi2ELi2ELi4ENS5_IJNS4_1CILi2EEENSA_ILi1EEESC_EEEEENS5_IJNSA_ILi256EEENSA_ILi96EEESF_EEENS_10bfloat16_tENS5_IJlSC_lEEESI_SJ_NS4_8TiledMMAINS4_8MMA_AtomIJNS4_26SM100_MMA_F16BF16_2x1SM_SSISI_SI_fLi256ELi96ELNS4_4UMMA5MajorE0ELSO_0ELNSN_7ScaleInE0ELSP_0EEEEEENS4_6LayoutINS5_IJSC_SC_SC_EEENS5_IJNSA_ILi0EEESU_SU_EEEEENS5_IJNS4_10UnderscoreESX_SX_EEEEENS4_18SM100_TMA_2SM_LOADENS4_14ComposedLayoutINS4_7SwizzleILi3ELi4ELi3EEENS4_18smem_ptr_flag_bitsILi16EEENSS_INS5_IJNSA_ILi8EEENSA_ILi64EEEEEENS5_IJS17_SC_EEEEEEEvNS4_8identityES10_S1B_vS1C_EENS_8epilogue10collective18CollectiveEpilogueINS1E_23Sm100TmaWarpSpecializedILi3ELi2ELi32ELb1ELb0EEEJNS5_IJNSA_ILi128EEESG_SF_EEENS5_IJNSS_IS1J_SC_EENSS_INSA_ILi32EEESC_EEEEESI_SJ_SI_SJ_NS1E_6fusion15FusionCallbacksIS1I_NS1P_17LinearCombinationISI_fSI_fLNS_15FloatRoundStyleE2EEES1K_S1O_JEEENS4_5SM1004TMEM4LOAD26SM100_TMEM_LOAD_32dp32b32xENS4_13SM90_TMA_LOADENS11_INS12_ILi2ELi4ELi3EEES15_NSS_INS5_IJS16_S1M_EEENS5_IJS1M_SC_EEEEEEENS4_39AutoVectorizingCopyWithAssumedAlignmentILi128EEENS4_14SM90_TMA_STOREES24_S26_S26_EEEvvEEEEvNT_6ParamsE,"a",@progbits
	.sectionflags	@""
	.align	4
.nv.constant0._ZN7cutlass13device_kernelINS_4gemm6kernel13GemmUniversalIN4cute5tupleIJiiiiEEENS1_10collective13CollectiveMmaINS1_35MainloopSm100TmaUmmaWarpSpecializedILi2ELi2ELi4ENS5_IJNS4_1CILi2EEENSA_ILi1EEESC_EEEEENS5_IJNSA_ILi256EEENSA_ILi96EEESF_EEENS_10bfloat16_tENS5_IJlSC_lEEESI_SJ_NS4_8TiledMMAINS4_8MMA_AtomIJNS4_26SM100_MMA_F16BF16_2x1SM_SSISI_SI_fLi256ELi96ELNS4_4UMMA5MajorE0ELSO_0ELNSN_7ScaleInE0ELSP_0EEEEEENS4_6LayoutINS5_IJSC_SC_SC_EEENS5_IJNSA_ILi0EEESU_SU_EEEEENS5_IJNS4_10UnderscoreESX_SX_EEEEENS4_18SM100_TMA_2SM_LOADENS4_14ComposedLayoutINS4_7SwizzleILi3ELi4ELi3EEENS4_18smem_ptr_flag_bitsILi16EEENSS_INS5_IJNSA_ILi8EEENSA_ILi64EEEEEENS5_IJS17_SC_EEEEEEEvNS4_8identityES10_S1B_vS1C_EENS_8epilogue10collective18CollectiveEpilogueINS1E_23Sm100TmaWarpSpecializedILi3ELi2ELi32ELb1ELb0EEEJNS5_IJNSA_ILi128EEESG_SF_EEENS5_IJNSS_IS1J_SC_EENSS_INSA_ILi32EEESC_EEEEESI_SJ_SI_SJ_NS1E_6fusion15FusionCallbacksIS1I_NS1P_17LinearCombinationISI_fSI_fLNS_15FloatRoundStyleE2EEES1K_S1O_JEEENS4_5SM1004TMEM4LOAD26SM100_TMEM_LOAD_32dp32b32xENS4_13SM90_TMA_LOADENS11_INS12_ILi2ELi4ELi3EEES15_NSS_INS5_IJS16_S1M_EEENS5_IJS1M_SC_EEEEEEENS4_39AutoVectorizingCopyWithAssumedAlignmentILi128EEENS4_14SM90_TMA_STOREES24_S26_S26_EEEvvEEEEvNT_6ParamsE:
	.zero		2944


//--------------------- SYMBOLS --------------------------

	.type		.nv.reservedSmem.offset0,@object
	.size		.nv.reservedSmem.offset0,0x4
	.type		.nv.reservedSmem.cap,@object
	.size		.nv.reservedSmem.cap,0x4
	.type		__assertfail,@function
